	.target	sm_90a

	.elftype	@"ET_EXEC"


//--------------------- .note.nv.tkinfo           --------------------------
	.section	.note.nv.tkinfo,"",@"SHT_NOTE"
	.sectionflags	@"SHF_NOTE_NV_TKINFO"
	.tkinfo
        /*0018*/ 	.word	0x00000002
        /*0030*/ 	.string	""
        /*0030*/ 	.string	"ptxas"
        /*0030*/ 	.string	"Cuda compilation tools, release 13.0, V13.0.88"
        /*0030*/ 	.string	"Build cuda_13.0.r13.0/compiler.36424714_0"
        /*0030*/ 	.string	"-arch sm_90a -m 64 "



//--------------------- .note.nv.cuinfo           --------------------------
	.section	.note.nv.cuinfo,"",@"SHT_NOTE"
	.sectionflags	@"SHF_NOTE_NV_CUINFO"
        /*0018*/ 	.short	0x0002
        /*001a*/ 	.short	0x005a
        /*001c*/ 	.short	0x0082
	.zero		2


//--------------------- .nv.info                  --------------------------
	.section	.nv.info,"",@"SHT_CUDA_INFO"
	.align	4


	//----- nvinfo : EIATTR_REGCOUNT
	.align		4
        /*0000*/ 	.byte	0x04, 0x2f
        /*0002*/ 	.short	(.L_15 - .L_14)
	.align		4
.L_14:
        /*0004*/ 	.word	index@(_ZN7cutlass13device_kernelINS_4gemm6kernel13GemmUniversalIN4cute5tupleIJiiiiEEENS1_10collective13CollectiveMmaINS1_34MainloopSm90TmaGmmaWarpSpecializedILi3ENS5_IJNS4_1CILi1EEESB_SB_EEENS1_35KernelTmaWarpSpecializedCooperativeEEENS5_IJNSA_ILi128EEENSA_ILi64EEESG_EEEaNS5_IJlSB_lEEEaSI_NS4_8TiledMMAINS4_8MMA_AtomIJNS4_4SM904GMMA26MMA_64x64x32_S32S8S8_SS_TNEEEENS4_6LayoutINS5_IJNSA_ILi2EEESB_SB_EEENS5_IJSB_NSA_ILi0EEESS_EEEEENS5_IJNS4_10UnderscoreESV_SV_EEEEENS4_13SM90_TMA_LOADENS4_14ComposedLayoutINS4_7SwizzleILi2ELi4ELi3EEENS4_18smem_ptr_flag_bitsILi8EEENSP_INS5_IJNSA_ILi8EEESG_EEENS5_IJSG_SB_EEEEEEEvNS4_8identityESY_S18_vS19_EENS_8epilogue10collective6detail29Sm90TmaWarpSpecializedAdapterINS1C_15DefaultEpilogueIaSI_SI_NS1B_6thread17LinearCombinationIaLi1EiiLNS1G_9ScaleType4KindE0ELNS_15FloatRoundStyleE2EaEENS1_15EpilogueDefaultEEEEEvvEEEEvNT_6ParamsE)
        /*0008*/ 	.word	0x000000a8


	//----- nvinfo : EIATTR_FRAME_SIZE
	.align		4
.L_15:
        /*000c*/ 	.byte	0x04, 0x11
        /*000e*/ 	.short	(.L_17 - .L_16)
	.align		4
.L_16:
        /*0010*/ 	.word	index@(_ZN7cutlass13device_kernelINS_4gemm6kernel13GemmUniversalIN4cute5tupleIJiiiiEEENS1_10collective13CollectiveMmaINS1_34MainloopSm90TmaGmmaWarpSpecializedILi3ENS5_IJNS4_1CILi1EEESB_SB_EEENS1_35KernelTmaWarpSpecializedCooperativeEEENS5_IJNSA_ILi128EEENSA_ILi64EEESG_EEEaNS5_IJlSB_lEEEaSI_NS4_8TiledMMAINS4_8MMA_AtomIJNS4_4SM904GMMA26MMA_64x64x32_S32S8S8_SS_TNEEEENS4_6LayoutINS5_IJNSA_ILi2EEESB_SB_EEENS5_IJSB_NSA_ILi0EEESS_EEEEENS5_IJNS4_10UnderscoreESV_SV_EEEEENS4_13SM90_TMA_LOADENS4_14ComposedLayoutINS4_7SwizzleILi2ELi4ELi3EEENS4_18smem_ptr_flag_bitsILi8EEENSP_INS5_IJNSA_ILi8EEESG_EEENS5_IJSG_SB_EEEEEEEvNS4_8identityESY_S18_vS19_EENS_8epilogue10collective6detail29Sm90TmaWarpSpecializedAdapterINS1C_15DefaultEpilogueIaSI_SI_NS1B_6thread17LinearCombinationIaLi1EiiLNS1G_9ScaleType4KindE0ELNS_15FloatRoundStyleE2EaEENS1_15EpilogueDefaultEEEEEvvEEEEvNT_6ParamsE)
        /*0014*/ 	.word	0x00000000


	//----- nvinfo : EIATTR_MIN_STACK_SIZE
	.align		4
.L_17:
        /*0018*/ 	.byte	0x04, 0x12
        /*001a*/ 	.short	(.L_19 - .L_18)
	.align		4
.L_18:
        /*001c*/ 	.word	index@(_ZN7cutlass13device_kernelINS_4gemm6kernel13GemmUniversalIN4cute5tupleIJiiiiEEENS1_10collective13CollectiveMmaINS1_34MainloopSm90TmaGmmaWarpSpecializedILi3ENS5_IJNS4_1CILi1EEESB_SB_EEENS1_35KernelTmaWarpSpecializedCooperativeEEENS5_IJNSA_ILi128EEENSA_ILi64EEESG_EEEaNS5_IJlSB_lEEEaSI_NS4_8TiledMMAINS4_8MMA_AtomIJNS4_4SM904GMMA26MMA_64x64x32_S32S8S8_SS_TNEEEENS4_6LayoutINS5_IJNSA_ILi2EEESB_SB_EEENS5_IJSB_NSA_ILi0EEESS_EEEEENS5_IJNS4_10UnderscoreESV_SV_EEEEENS4_13SM90_TMA_LOADENS4_14ComposedLayoutINS4_7SwizzleILi2ELi4ELi3EEENS4_18smem_ptr_flag_bitsILi8EEENSP_INS5_IJNSA_ILi8EEESG_EEENS5_IJSG_SB_EEEEEEEvNS4_8identityESY_S18_vS19_EENS_8epilogue10collective6detail29Sm90TmaWarpSpecializedAdapterINS1C_15DefaultEpilogueIaSI_SI_NS1B_6thread17LinearCombinationIaLi1EiiLNS1G_9ScaleType4KindE0ELNS_15FloatRoundStyleE2EaEENS1_15EpilogueDefaultEEEEEvvEEEEvNT_6ParamsE)
        /*0020*/ 	.word	0x00000000
.L_19:


//--------------------- .nv.compat                --------------------------
	.section	.nv.compat,"",@"SHT_CUDA_COMPAT_INFO"
	.align	4
        /*0000*/ 	.byte	0x02, 0x09, 0x01, 0x00, 0x02, 0x02, 0x04, 0x00, 0x02, 0x05, 0x05, 0x00, 0x03, 0x07, 0x01, 0x01
        /*0010*/ 	.byte	0x02, 0x03, 0x01, 0x00, 0x02, 0x06, 0x01, 0x00, 0x04, 0x0b, 0x08, 0x00, 0x00, 0x00, 0x00, 0x00
        /*0020*/ 	.byte	0x00, 0x00, 0x00, 0x00


//--------------------- .nv.info._ZN7cutlass13device_kernelINS_4gemm6kernel13GemmUniversalIN4cute5tupleIJiiiiEEENS1_10collective13CollectiveMmaINS1_34MainloopSm90TmaGmmaWarpSpecializedILi3ENS5_IJNS4_1CILi1EEESB_SB_EEENS1_35KernelTmaWarpSpecializedCooperativeEEENS5_IJNSA_ILi128EEENSA_ILi64EEESG_EEEaNS5_IJlSB_lEEEaSI_NS4_8TiledMMAINS4_8MMA_AtomIJNS4_4SM904GMMA26MMA_64x64x32_S32S8S8_SS_TNEEEENS4_6LayoutINS5_IJNSA_ILi2EEESB_SB_EEENS5_IJSB_NSA_ILi0EEESS_EEEEENS5_IJNS4_10UnderscoreESV_SV_EEEEENS4_13SM90_TMA_LOADENS4_14ComposedLayoutINS4_7SwizzleILi2ELi4ELi3EEENS4_18smem_ptr_flag_bitsILi8EEENSP_INS5_IJNSA_ILi8EEESG_EEENS5_IJSG_SB_EEEEEEEvNS4_8identityESY_S18_vS19_EENS_8epilogue10collective6detail29Sm90TmaWarpSpecializedAdapterINS1C_15DefaultEpilogueIaSI_SI_NS1B_6thread17LinearCombinationIaLi1EiiLNS1G_9ScaleType4KindE0ELNS_15FloatRoundStyleE2EaEENS1_15EpilogueDefaultEEEEEvvEEEEvNT_6ParamsE --------------------------
	.section	.nv.info._ZN7cutlass13device_kernelINS_4gemm6kernel13GemmUniversalIN4cute5tupleIJiiiiEEENS1_10collective13CollectiveMmaINS1_34MainloopSm90TmaGmmaWarpSpecializedILi3ENS5_IJNS4_1CILi1EEESB_SB_EEENS1_35KernelTmaWarpSpecializedCooperativeEEENS5_IJNSA_ILi128EEENSA_ILi64EEESG_EEEaNS5_IJlSB_lEEEaSI_NS4_8TiledMMAINS4_8MMA_AtomIJNS4_4SM904GMMA26MMA_64x64x32_S32S8S8_SS_TNEEEENS4_6LayoutINS5_IJNSA_ILi2EEESB_SB_EEENS5_IJSB_NSA_ILi0EEESS_EEEEENS5_IJNS4_10UnderscoreESV_SV_EEEEENS4_13SM90_TMA_LOADENS4_14ComposedLayoutINS4_7SwizzleILi2ELi4ELi3EEENS4_18smem_ptr_flag_bitsILi8EEENSP_INS5_IJNSA_ILi8EEESG_EEENS5_IJSG_SB_EEEEEEEvNS4_8identityESY_S18_vS19_EENS_8epilogue10collective6detail29Sm90TmaWarpSpecializedAdapterINS1C_15DefaultEpilogueIaSI_SI_NS1B_6thread17LinearCombinationIaLi1EiiLNS1G_9ScaleType4KindE0ELNS_15FloatRoundStyleE2EaEENS1_15EpilogueDefaultEEEEEvvEEEEvNT_6ParamsE,"",@"SHT_CUDA_INFO"
	.sectionflags	@""
	.align	4


	//----- nvinfo : EIATTR_CUDA_API_VERSION
	.align		4
        /*0000*/ 	.byte	0x04, 0x37
        /*0002*/ 	.short	(.L_21 - .L_20)
.L_20:
        /*0004*/ 	.word	0x00000082


	//----- nvinfo : EIATTR_KPARAM_INFO
	.align		4
.L_21:
        /*0008*/ 	.byte	0x04, 0x17
        /*000a*/ 	.short	(.L_23 - .L_22)
.L_22:
        /*000c*/ 	.word	0x00000000
        /*0010*/ 	.short	0x0000
        /*0012*/ 	.short	0x0070
        /*0014*/ 	.byte	0x00, 0xf0, 0x01, 0x10


	//----- nvinfo : EIATTR_SPARSE_MMA_MASK
	.align		4
.L_23:
        /*0018*/ 	.byte	0x03, 0x50
        /*001a*/ 	.short	0x0000


	//----- nvinfo : EIATTR_MAXREG_COUNT
	.align		4
        /*001c*/ 	.byte	0x03, 0x1b
        /*001e*/ 	.short	0x00a8


	//----- nvinfo : EIATTR_NUM_BARRIERS
	.align		4
        /*0020*/ 	.byte	0x02, 0x4c
        /*0022*/ 	.byte	0x01
	.zero		1


	//----- nvinfo : EIATTR_EXTERNS
	.align		4
        /*0024*/ 	.byte	0x04, 0x0f
        /*0026*/ 	.short	(.L_25 - .L_24)


	//   ....[0]....
	.align		4
.L_24:
        /*0028*/ 	.word	index@(__assertfail)


	//----- nvinfo : EIATTR_MERCURY_ISA_VERSION
	.align		4
.L_25:
        /*002c*/ 	.byte	0x03, 0x5f
        /*002e*/ 	.short	0x0101


	//----- nvinfo : EIATTR_INT_WARP_WIDE_INSTR_OFFSETS
	.align		4
        /*0030*/ 	.byte	0x04, 0x31
        /*0032*/ 	.short	(.L_27 - .L_26)


	//   ....[0]....
.L_26:
        /*0034*/ 	.word	0x00000390


	//   ....[1]....
        /*0038*/ 	.word	0x000003c0


	//   ....[2]....
        /*003c*/ 	.word	0x000004a0


	//----- nvinfo : EIATTR_COOP_GROUP_MASK_REGIDS
	.align		4
.L_27:
        /*0040*/ 	.byte	0x04, 0x29
        /*0042*/ 	.short	(.L_29 - .L_28)


	//   ....[0]....
.L_28:
        /*0044*/ 	.word	0xffffffff


	//   ....[1]....
        /*0048*/ 	.word	0xffffffff


	//   ....[2]....
        /*004c*/ 	.word	0xffffffff


	//   ....[3]....
        /*0050*/ 	.word	0xffffffff


	//   ....[4]....
        /*0054*/ 	.word	0xffffffff


	//----- nvinfo : EIATTR_COOP_GROUP_INSTR_OFFSETS
	.align		4
.L_29:
        /*0058*/ 	.byte	0x04, 0x28
        /*005a*/ 	.short	(.L_31 - .L_30)


	//   ....[0]....
.L_30:
        /*005c*/ 	.word	0x00000060


	//   ....[1]....
        /*0060*/ 	.word	0x00000070


	//   ....[2]....
        /*0064*/ 	.word	0x00000130


	//   ....[3]....
        /*0068*/ 	.word	0x000002a0


	//   ....[4]....
        /*006c*/ 	.word	0x00000f40


	//----- nvinfo : EIATTR_REG_RECONFIG
	.align		4
.L_31:
        /*0070*/ 	.byte	0x01, 0x54
	.zero		2


	//----- nvinfo : EIATTR_SYSCALL_OFFSETS
	.align		4
        /*0074*/ 	.byte	0x04, 0x46
        /*0076*/ 	.short	(.L_33 - .L_32)


	//   ....[0]....
.L_32:
        /*0078*/ 	.word	0x00001100


	//----- nvinfo : EIATTR_MBARRIER_INSTR_OFFSETS
	.align		4
.L_33:
        /*007c*/ 	.byte	0x04, 0x39
        /*007e*/ 	.short	(.L_35 - .L_34)


	//   ....[0]....
.L_34:
        /*0080*/ 	.word	0x00000230
        /*0084*/ 	.word	0x000000ff
        /*0088*/ 	.word	0x00000000
        /*008c*/ 	.short	0x0100
        /*008e*/ 	.byte	0x08
	.zero		1


	//   ....[1]....
        /*0090*/ 	.word	0x00000240
        /*0094*/ 	.word	0x000000ff
        /*0098*/ 	.word	0x00000018
        /*009c*/ 	.short	0x0100
        /*009e*/ 	.byte	0x08
	.zero		1


	//   ....[2]....
        /*00a0*/ 	.word	0x00000250
        /*00a4*/ 	.word	0x000000ff
        /*00a8*/ 	.word	0x00000008
        /*00ac*/ 	.short	0x0100
        /*00ae*/ 	.byte	0x08
	.zero		1


	//   ....[3]....
        /*00b0*/ 	.word	0x00000260
        /*00b4*/ 	.word	0x000000ff
        /*00b8*/ 	.word	0x00000020
        /*00bc*/ 	.short	0x0100
        /*00be*/ 	.byte	0x08
	.zero		1


	//   ....[4]....
        /*00c0*/ 	.word	0x00000270
        /*00c4*/ 	.word	0x000000ff
        /*00c8*/ 	.word	0x00000010
        /*00cc*/ 	.short	0x0100
        /*00ce*/ 	.byte	0x08
	.zero		1


	//   ....[5]....
        /*00d0*/ 	.word	0x00000280
        /*00d4*/ 	.word	0x000000ff
        /*00d8*/ 	.word	0x00000028
        /*00dc*/ 	.short	0x0100
        /*00de*/ 	.byte	0x08
	.zero		1


	//   ....[6]....
        /*00e0*/ 	.word	0x00000510
        /*00e4*/ 	.word	0x000000ff
        /*00e8*/ 	.word	0x00000040
        /*00ec*/ 	.short	0x0100
        /*00ee*/ 	.byte	0x06
	.zero		1


	//   ....[7]....
        /*00f0*/ 	.word	0x00000570
        /*00f4*/ 	.word	0x000000ff
        /*00f8*/ 	.word	0x00000048
        /*00fc*/ 	.short	0x0100
        /*00fe*/ 	.byte	0x06
	.zero		1


	//   ....[8]....
        /*0100*/ 	.word	0x000011d0
        /*0104*/ 	.word	0x00000003
        /*0108*/ 	.word	0x00000000
        /*010c*/ 	.short	0x010a
        /*010e*/ 	.byte	0x3f
	.zero		1


	//   ....[9]....
        /*0110*/ 	.word	0x00001210
        /*0114*/ 	.word	0x00000003
        /*0118*/ 	.word	0x00000000
        /*011c*/ 	.short	0x010a
        /*011e*/ 	.byte	0x3f
	.zero		1


	//   ....[10]....
        /*0120*/ 	.word	0x000014e0
        /*0124*/ 	.word	0x00000005
        /*0128*/ 	.word	0x00000000
        /*012c*/ 	.short	0x010a
        /*012e*/ 	.byte	0x3f
	.zero		1


	//   ....[11]....
        /*0130*/ 	.word	0x00001520
        /*0134*/ 	.word	0x00000005
        /*0138*/ 	.word	0x00000000
        /*013c*/ 	.short	0x010a
        /*013e*/ 	.byte	0x3f
	.zero		1


	//   ....[12]....
        /*0140*/ 	.word	0x00001680
        /*0144*/ 	.word	0x00000004
        /*0148*/ 	.word	0x00000000
        /*014c*/ 	.short	0x0101
        /*014e*/ 	.byte	0x3f
	.zero		1


	//   ....[13]....
        /*0150*/ 	.word	0x00001860
        /*0154*/ 	.word	0x00000000
        /*0158*/ 	.word	0x00000000
        /*015c*/ 	.short	0x0101
        /*015e*/ 	.byte	0x3f
	.zero		1


	//   ....[14]....
        /*0160*/ 	.word	0x000047a0
        /*0164*/ 	.word	0x0000000e
        /*0168*/ 	.word	0x00000018
        /*016c*/ 	.short	0x010a
        /*016e*/ 	.byte	0x3f
	.zero		1


	//   ....[15]....
        /*0170*/ 	.word	0x00004b20
        /*0174*/ 	.word	0x00000006
        /*0178*/ 	.word	0x00000048
        /*017c*/ 	.short	0x0101
        /*017e*/ 	.byte	0x3f
	.zero		1


	//   ....[16]....
        /*0180*/ 	.word	0x00005250
        /*0184*/ 	.word	0x00000007
        /*0188*/ 	.word	0x00000000
        /*018c*/ 	.short	0x010a
        /*018e*/ 	.byte	0x3f
	.zero		1


	//   ....[17]....
        /*0190*/ 	.word	0x000052d0
        /*0194*/ 	.word	0x00000009
        /*0198*/ 	.word	0x00000000
        /*019c*/ 	.short	0x010a
        /*019e*/ 	.byte	0x3f
	.zero		1


	//   ....[18]....
        /*01a0*/ 	.word	0x00005360
        /*01a4*/ 	.word	0x00000003
        /*01a8*/ 	.word	0x00000000
        /*01ac*/ 	.short	0x010a
        /*01ae*/ 	.byte	0x3f
	.zero		1


	//   ....[19]....
        /*01b0*/ 	.word	0x000053c0
        /*01b4*/ 	.word	0x00000003
        /*01b8*/ 	.word	0x00000000
        /*01bc*/ 	.short	0x010a
        /*01be*/ 	.byte	0x3f
	.zero		1


	//   ....[20]....
        /*01c0*/ 	.word	0x00005410
        /*01c4*/ 	.word	0x00000005
        /*01c8*/ 	.word	0x00000000
        /*01cc*/ 	.short	0x010a
        /*01ce*/ 	.byte	0x3f
	.zero		1


	//   ....[21]....
        /*01d0*/ 	.word	0x000054e0
        /*01d4*/ 	.word	0x0000000e
        /*01d8*/ 	.word	0x00000018
        /*01dc*/ 	.short	0x010a
        /*01de*/ 	.byte	0x3f
	.zero		1


	//   ....[22]....
        /*01e0*/ 	.word	0x000055b0
        /*01e4*/ 	.word	0x00000007
        /*01e8*/ 	.word	0x00000000
        /*01ec*/ 	.short	0x010a
        /*01ee*/ 	.byte	0x3f
	.zero		1


	//   ....[23]....
        /*01f0*/ 	.word	0x00005600
        /*01f4*/ 	.word	0x00000009
        /*01f8*/ 	.word	0x00000000
        /*01fc*/ 	.short	0x010a
        /*01fe*/ 	.byte	0x3f
	.zero		1


	//----- nvinfo : EIATTR_NUM_MBARRIERS
	.align		4
.L_35:
        /*0200*/ 	.byte	0x03, 0x38
        /*0202*/ 	.short	0x0008


	//----- nvinfo : EIATTR_EXIT_INSTR_OFFSETS
	.align		4
        /*0204*/ 	.byte	0x04, 0x1c
        /*0206*/ 	.short	(.L_37 - .L_36)


	//   ....[0]....
.L_36:
        /*0208*/ 	.word	0x000005c0


	//   ....[1]....
        /*020c*/ 	.word	0x00000e80


	//   ....[2]....
        /*0210*/ 	.word	0x00003e10


	//   ....[3]....
        /*0214*/ 	.word	0x00004440


	//   ....[4]....
        /*0218*/ 	.word	0x000053b0


	//----- nvinfo : EIATTR_MAX_THREADS
	.align		4
.L_37:
        /*021c*/ 	.byte	0x04, 0x05
        /*021e*/ 	.short	(.L_39 - .L_38)
.L_38:
        /*0220*/ 	.word	0x00000180
        /*0224*/ 	.word	0x00000001
        /*0228*/ 	.word	0x00000001


	//----- nvinfo : EIATTR_CRS_STACK_SIZE
	.align		4
.L_39:
        /*022c*/ 	.byte	0x04, 0x1e
        /*022e*/ 	.short	(.L_41 - .L_40)
.L_40:
        /*0230*/ 	.word	0x00000000


	//----- nvinfo : EIATTR_CBANK_PARAM_SIZE
	.align		4
.L_41:
        /*0234*/ 	.byte	0x03, 0x19
        /*0236*/ 	.short	0x0470


	//----- nvinfo : EIATTR_PARAM_CBANK
	.align		4
        /*0238*/ 	.byte	0x04, 0x0a
        /*023a*/ 	.short	(.L_43 - .L_42)
	.align		4
.L_42:
        /*023c*/ 	.word	index@(.nv.constant0._ZN7cutlass13device_kernelINS_4gemm6kernel13GemmUniversalIN4cute5tupleIJiiiiEEENS1_10collective13CollectiveMmaINS1_34MainloopSm90TmaGmmaWarpSpecializedILi3ENS5_IJNS4_1CILi1EEESB_SB_EEENS1_35KernelTmaWarpSpecializedCooperativeEEENS5_IJNSA_ILi128EEENSA_ILi64EEESG_EEEaNS5_IJlSB_lEEEaSI_NS4_8TiledMMAINS4_8MMA_AtomIJNS4_4SM904GMMA26MMA_64x64x32_S32S8S8_SS_TNEEEENS4_6LayoutINS5_IJNSA_ILi2EEESB_SB_EEENS5_IJSB_NSA_ILi0EEESS_EEEEENS5_IJNS4_10UnderscoreESV_SV_EEEEENS4_13SM90_TMA_LOADENS4_14ComposedLayoutINS4_7SwizzleILi2ELi4ELi3EEENS4_18smem_ptr_flag_bitsILi8EEENSP_INS5_IJNSA_ILi8EEESG_EEENS5_IJSG_SB_EEEEEEEvNS4_8identityESY_S18_vS19_EENS_8epilogue10collective6detail29Sm90TmaWarpSpecializedAdapterINS1C_15DefaultEpilogueIaSI_SI_NS1B_6thread17LinearCombinationIaLi1EiiLNS1G_9ScaleType4KindE0ELNS_15FloatRoundStyleE2EaEENS1_15EpilogueDefaultEEEEEvvEEEEvNT_6ParamsE)
        /*0240*/ 	.short	0x0210
        /*0242*/ 	.short	0x0470


	//----- nvinfo : EIATTR_SW_WAR
	.align		4
.L_43:
        /*0244*/ 	.byte	0x04, 0x36
        /*0246*/ 	.short	(.L_45 - .L_44)
.L_44:
        /*0248*/ 	.word	0x00000008
.L_45:


//--------------------- .nv.callgraph             --------------------------
	.section	.nv.callgraph,"",@"SHT_CUDA_CALLGRAPH"
	.align	4
	.sectionentsize	8
	.align		4
        /*0000*/ 	.word	0x00000000
	.align		4
        /*0004*/ 	.word	0xffffffff
	.align		4
        /*0008*/ 	.word	index@(_ZN7cutlass13device_kernelINS_4gemm6kernel13GemmUniversalIN4cute5tupleIJiiiiEEENS1_10collective13CollectiveMmaINS1_34MainloopSm90TmaGmmaWarpSpecializedILi3ENS5_IJNS4_1CILi1EEESB_SB_EEENS1_35KernelTmaWarpSpecializedCooperativeEEENS5_IJNSA_ILi128EEENSA_ILi64EEESG_EEEaNS5_IJlSB_lEEEaSI_NS4_8TiledMMAINS4_8MMA_AtomIJNS4_4SM904GMMA26MMA_64x64x32_S32S8S8_SS_TNEEEENS4_6LayoutINS5_IJNSA_ILi2EEESB_SB_EEENS5_IJSB_NSA_ILi0EEESS_EEEEENS5_IJNS4_10UnderscoreESV_SV_EEEEENS4_13SM90_TMA_LOADENS4_14ComposedLayoutINS4_7SwizzleILi2ELi4ELi3EEENS4_18smem_ptr_flag_bitsILi8EEENSP_INS5_IJNSA_ILi8EEESG_EEENS5_IJSG_SB_EEEEEEEvNS4_8identityESY_S18_vS19_EENS_8epilogue10collective6detail29Sm90TmaWarpSpecializedAdapterINS1C_15DefaultEpilogueIaSI_SI_NS1B_6thread17LinearCombinationIaLi1EiiLNS1G_9ScaleType4KindE0ELNS_15FloatRoundStyleE2EaEENS1_15EpilogueDefaultEEEEEvvEEEEvNT_6ParamsE)
	.align		4
        /*000c*/ 	.word	index@(__assertfail)
	.align		4
        /*0010*/ 	.word	0x00000000
	.align		4
        /*0014*/ 	.word	0xfffffffe
	.align		4
        /*0018*/ 	.word	0x00000000
	.align		4
        /*001c*/ 	.word	0xfffffffd
	.align		4
        /*0020*/ 	.word	0x00000000
	.align		4
        /*0024*/ 	.word	0xfffffffc


//--------------------- .nv.constant4             --------------------------
	.section	.nv.constant4,"a",@progbits
	.align	8
	.align		8
.nv.constant4:
        /*0000*/ 	.dword	__assertfail
	.align		8
        /*0008*/ 	.dword	__unnamed_1
	.align		8
        /*0010*/ 	.dword	_ZN40_INTERNAL_d897f705_4_k_cu_1bea0cf5_280274cuda3std3__45__cpo5beginE
	.align		8
        /*0018*/ 	.dword	_ZN40_INTERNAL_d897f705_4_k_cu_1bea0cf5_280274cuda3std3__45__cpo3endE
	.align		8
        /*0020*/ 	.dword	_ZN40_INTERNAL_d897f705_4_k_cu_1bea0cf5_280274cuda3std3__45__cpo6cbeginE
	.align		8
        /*0028*/ 	.dword	_ZN40_INTERNAL_d897f705_4_k_cu_1bea0cf5_280274cuda3std3__45__cpo4cendE
	.align		8
        /*0030*/ 	.dword	_ZN40_INTERNAL_d897f705_4_k_cu_1bea0cf5_280274cuda3std3__442_GLOBAL__N__d897f705_4_k_cu_1bea0cf5_280276ignoreE
	.align		8
        /*0038*/ 	.dword	_ZN40_INTERNAL_d897f705_4_k_cu_1bea0cf5_280274cuda3std3__419piecewise_constructE
	.align		8
        /*0040*/ 	.dword	_ZN40_INTERNAL_d897f705_4_k_cu_1bea0cf5_280274cuda3std3__48in_placeE
	.align		8
        /*0048*/ 	.dword	_ZN40_INTERNAL_d897f705_4_k_cu_1bea0cf5_280274cuda3std6ranges3__45__cpo4swapE
	.align		8
        /*0050*/ 	.dword	_ZN40_INTERNAL_d897f705_4_k_cu_1bea0cf5_280274cuda3std6ranges3__45__cpo9iter_moveE
	.align		8
        /*0058*/ 	.dword	_ZN40_INTERNAL_d897f705_4_k_cu_1bea0cf5_280274cute7productE
	.align		8
        /*0060*/ 	.dword	_ZN40_INTERNAL_d897f705_4_k_cu_1bea0cf5_280274cute1_E
	.align		8
        /*0068*/ 	.dword	$str$22
	.align		8
        /*0070*/ 	.dword	$str$23


//--------------------- .text._ZN7cutlass13device_kernelINS_4gemm6kernel13GemmUniversalIN4cute5tupleIJiiiiEEENS1_10collective13CollectiveMmaINS1_34MainloopSm90TmaGmmaWarpSpecializedILi3ENS5_IJNS4_1CILi1EEESB_SB_EEENS1_35KernelTmaWarpSpecializedCooperativeEEENS5_IJNSA_ILi128EEENSA_ILi64EEESG_EEEaNS5_IJlSB_lEEEaSI_NS4_8TiledMMAINS4_8MMA_AtomIJNS4_4SM904GMMA26MMA_64x64x32_S32S8S8_SS_TNEEEENS4_6LayoutINS5_IJNSA_ILi2EEESB_SB_EEENS5_IJSB_NSA_ILi0EEESS_EEEEENS5_IJNS4_10UnderscoreESV_SV_EEEEENS4_13SM90_TMA_LOADENS4_14ComposedLayoutINS4_7SwizzleILi2ELi4ELi3EEENS4_18smem_ptr_flag_bitsILi8EEENSP_INS5_IJNSA_ILi8EEESG_EEENS5_IJSG_SB_EEEEEEEvNS4_8identityESY_S18_vS19_EENS_8epilogue10collective6detail29Sm90TmaWarpSpecializedAdapterINS1C_15DefaultEpilogueIaSI_SI_NS1B_6thread17LinearCombinationIaLi1EiiLNS1G_9ScaleType4KindE0ELNS_15FloatRoundStyleE2EaEENS1_15EpilogueDefaultEEEEEvvEEEEvNT_6ParamsE --------------------------
	.section	.text._ZN7cutlass13device_kernelINS_4gemm6kernel13GemmUniversalIN4cute5tupleIJiiiiEEENS1_10collective13CollectiveMmaINS1_34MainloopSm90TmaGmmaWarpSpecializedILi3ENS5_IJNS4_1CILi1EEESB_SB_EEENS1_35KernelTmaWarpSpecializedCooperativeEEENS5_IJNSA_ILi128EEENSA_ILi64EEESG_EEEaNS5_IJlSB_lEEEaSI_NS4_8TiledMMAINS4_8MMA_AtomIJNS4_4SM904GMMA26MMA_64x64x32_S32S8S8_SS_TNEEEENS4_6LayoutINS5_IJNSA_ILi2EEESB_SB_EEENS5_IJSB_NSA_ILi0EEESS_EEEEENS5_IJNS4_10UnderscoreESV_SV_EEEEENS4_13SM90_TMA_LOADENS4_14ComposedLayoutINS4_7SwizzleILi2ELi4ELi3EEENS4_18smem_ptr_flag_bitsILi8EEENSP_INS5_IJNSA_ILi8EEESG_EEENS5_IJSG_SB_EEEEEEEvNS4_8identityESY_S18_vS19_EENS_8epilogue10collective6detail29Sm90TmaWarpSpecializedAdapterINS1C_15DefaultEpilogueIaSI_SI_NS1B_6thread17LinearCombinationIaLi1EiiLNS1G_9ScaleType4KindE0ELNS_15FloatRoundStyleE2EaEENS1_15EpilogueDefaultEEEEEvvEEEEvNT_6ParamsE,"ax",@progbits
	.align	128
.text._ZN7cutlass13device_kernelINS_4gemm6kernel13GemmUniversalIN4cute5tupleIJiiiiEEENS1_10collective13CollectiveMmaINS1_34MainloopSm90TmaGmmaWarpSpecializedILi3ENS5_IJNS4_1CILi1EEESB_SB_EEENS1_35KernelTmaWarpSpecializedCooperativeEEENS5_IJNSA_ILi128EEENSA_ILi64EEESG_EEEaNS5_IJlSB_lEEEaSI_NS4_8TiledMMAINS4_8MMA_AtomIJNS4_4SM904GMMA26MMA_64x64x32_S32S8S8_SS_TNEEEENS4_6LayoutINS5_IJNSA_ILi2EEESB_SB_EEENS5_IJSB_NSA_ILi0EEESS_EEEEENS5_IJNS4_10UnderscoreESV_SV_EEEEENS4_13SM90_TMA_LOADENS4_14ComposedLayoutINS4_7SwizzleILi2ELi4ELi3EEENS4_18smem_ptr_flag_bitsILi8EEENSP_INS5_IJNSA_ILi8EEESG_EEENS5_IJSG_SB_EEEEEEEvNS4_8identityESY_S18_vS19_EENS_8epilogue10collective6detail29Sm90TmaWarpSpecializedAdapterINS1C_15DefaultEpilogueIaSI_SI_NS1B_6thread17LinearCombinationIaLi1EiiLNS1G_9ScaleType4KindE0ELNS_15FloatRoundStyleE2EaEENS1_15EpilogueDefaultEEEEEvvEEEEvNT_6ParamsE:
        .type           _ZN7cutlass13device_kernelINS_4gemm6kernel13GemmUniversalIN4cute5tupleIJiiiiEEENS1_10collective13CollectiveMmaINS1_34MainloopSm90TmaGmmaWarpSpecializedILi3ENS5_IJNS4_1CILi1EEESB_SB_EEENS1_35KernelTmaWarpSpecializedCooperativeEEENS5_IJNSA_ILi128EEENSA_ILi64EEESG_EEEaNS5_IJlSB_lEEEaSI_NS4_8TiledMMAINS4_8MMA_AtomIJNS4_4SM904GMMA26MMA_64x64x32_S32S8S8_SS_TNEEEENS4_6LayoutINS5_IJNSA_ILi2EEESB_SB_EEENS5_IJSB_NSA_ILi0EEESS_EEEEENS5_IJNS4_10UnderscoreESV_SV_EEEEENS4_13SM90_TMA_LOADENS4_14ComposedLayoutINS4_7SwizzleILi2ELi4ELi3EEENS4_18smem_ptr_flag_bitsILi8EEENSP_INS5_IJNSA_ILi8EEESG_EEENS5_IJSG_SB_EEEEEEEvNS4_8identityESY_S18_vS19_EENS_8epilogue10collective6detail29Sm90TmaWarpSpecializedAdapterINS1C_15DefaultEpilogueIaSI_SI_NS1B_6thread17LinearCombinationIaLi1EiiLNS1G_9ScaleType4KindE0ELNS_15FloatRoundStyleE2EaEENS1_15EpilogueDefaultEEEEEvvEEEEvNT_6ParamsE,@function
        .size           _ZN7cutlass13device_kernelINS_4gemm6kernel13GemmUniversalIN4cute5tupleIJiiiiEEENS1_10collective13CollectiveMmaINS1_34MainloopSm90TmaGmmaWarpSpecializedILi3ENS5_IJNS4_1CILi1EEESB_SB_EEENS1_35KernelTmaWarpSpecializedCooperativeEEENS5_IJNSA_ILi128EEENSA_ILi64EEESG_EEEaNS5_IJlSB_lEEEaSI_NS4_8TiledMMAINS4_8MMA_AtomIJNS4_4SM904GMMA26MMA_64x64x32_S32S8S8_SS_TNEEEENS4_6LayoutINS5_IJNSA_ILi2EEESB_SB_EEENS5_IJSB_NSA_ILi0EEESS_EEEEENS5_IJNS4_10UnderscoreESV_SV_EEEEENS4_13SM90_TMA_LOADENS4_14ComposedLayoutINS4_7SwizzleILi2ELi4ELi3EEENS4_18smem_ptr_flag_bitsILi8EEENSP_INS5_IJNSA_ILi8EEESG_EEENS5_IJSG_SB_EEEEEEEvNS4_8identityESY_S18_vS19_EENS_8epilogue10collective6detail29Sm90TmaWarpSpecializedAdapterINS1C_15DefaultEpilogueIaSI_SI_NS1B_6thread17LinearCombinationIaLi1EiiLNS1G_9ScaleType4KindE0ELNS_15FloatRoundStyleE2EaEENS1_15EpilogueDefaultEEEEEvvEEEEvNT_6ParamsE,(.L_x_132 - _ZN7cutlass13device_kernelINS_4gemm6kernel13GemmUniversalIN4cute5tupleIJiiiiEEENS1_10collective13CollectiveMmaINS1_34MainloopSm90TmaGmmaWarpSpecializedILi3ENS5_IJNS4_1CILi1EEESB_SB_EEENS1_35KernelTmaWarpSpecializedCooperativeEEENS5_IJNSA_ILi128EEENSA_ILi64EEESG_EEEaNS5_IJlSB_lEEEaSI_NS4_8TiledMMAINS4_8MMA_AtomIJNS4_4SM904GMMA26MMA_64x64x32_S32S8S8_SS_TNEEEENS4_6LayoutINS5_IJNSA_ILi2EEESB_SB_EEENS5_IJSB_NSA_ILi0EEESS_EEEEENS5_IJNS4_10UnderscoreESV_SV_EEEEENS4_13SM90_TMA_LOADENS4_14ComposedLayoutINS4_7SwizzleILi2ELi4ELi3EEENS4_18smem_ptr_flag_bitsILi8EEENSP_INS5_IJNSA_ILi8EEESG_EEENS5_IJSG_SB_EEEEEEEvNS4_8identityESY_S18_vS19_EENS_8epilogue10collective6detail29Sm90TmaWarpSpecializedAdapterINS1C_15DefaultEpilogueIaSI_SI_NS1B_6thread17LinearCombinationIaLi1EiiLNS1G_9ScaleType4KindE0ELNS_15FloatRoundStyleE2EaEENS1_15EpilogueDefaultEEEEEvvEEEEvNT_6ParamsE)
        .other          _ZN7cutlass13device_kernelINS_4gemm6kernel13GemmUniversalIN4cute5tupleIJiiiiEEENS1_10collective13CollectiveMmaINS1_34MainloopSm90TmaGmmaWarpSpecializedILi3ENS5_IJNS4_1CILi1EEESB_SB_EEENS1_35KernelTmaWarpSpecializedCooperativeEEENS5_IJNSA_ILi128EEENSA_ILi64EEESG_EEEaNS5_IJlSB_lEEEaSI_NS4_8TiledMMAINS4_8MMA_AtomIJNS4_4SM904GMMA26MMA_64x64x32_S32S8S8_SS_TNEEEENS4_6LayoutINS5_IJNSA_ILi2EEESB_SB_EEENS5_IJSB_NSA_ILi0EEESS_EEEEENS5_IJNS4_10UnderscoreESV_SV_EEEEENS4_13SM90_TMA_LOADENS4_14ComposedLayoutINS4_7SwizzleILi2ELi4ELi3EEENS4_18smem_ptr_flag_bitsILi8EEENSP_INS5_IJNSA_ILi8EEESG_EEENS5_IJSG_SB_EEEEEEEvNS4_8identityESY_S18_vS19_EENS_8epilogue10collective6detail29Sm90TmaWarpSpecializedAdapterINS1C_15DefaultEpilogueIaSI_SI_NS1B_6thread17LinearCombinationIaLi1EiiLNS1G_9ScaleType4KindE0ELNS_15FloatRoundStyleE2EaEENS1_15EpilogueDefaultEEEEEvvEEEEvNT_6ParamsE,@"STO_CUDA_ENTRY STV_DEFAULT"
_ZN7cutlass13device_kernelINS_4gemm6kernel13GemmUniversalIN4cute5tupleIJiiiiEEENS1_10collective13CollectiveMmaINS1_34MainloopSm90TmaGmmaWarpSpecializedILi3ENS5_IJNS4_1CILi1EEESB_SB_EEENS1_35KernelTmaWarpSpecializedCooperativeEEENS5_IJNSA_ILi128EEENSA_ILi64EEESG_EEEaNS5_IJlSB_lEEEaSI_NS4_8TiledMMAINS4_8MMA_AtomIJNS4_4SM904GMMA26MMA_64x64x32_S32S8S8_SS_TNEEEENS4_6LayoutINS5_IJNSA_ILi2EEESB_SB_EEENS5_IJSB_NSA_ILi0EEESS_EEEEENS5_IJNS4_10UnderscoreESV_SV_EEEEENS4_13SM90_TMA_LOADENS4_14ComposedLayoutINS4_7SwizzleILi2ELi4ELi3EEENS4_18smem_ptr_flag_bitsILi8EEENSP_INS5_IJNSA_ILi8EEESG_EEENS5_IJSG_SB_EEEEEEEvNS4_8identityESY_S18_vS19_EENS_8epilogue10collective6detail29Sm90TmaWarpSpecializedAdapterINS1C_15DefaultEpilogueIaSI_SI_NS1B_6thread17LinearCombinationIaLi1EiiLNS1G_9ScaleType4KindE0ELNS_15FloatRoundStyleE2EaEENS1_15EpilogueDefaultEEEEEvvEEEEvNT_6ParamsE:
[----:B------:R-:W0:Y:S01]  /*0000*/  LDC R1, c[0x0][0x28] ;  /* 0x00000a00ff017b82 */ /* 0x000e220000000800 */
[----:B------:R-:W1:Y:S01]  /*0010*/  S2R R18, SR_TID.X ;  /* 0x0000000000127919 */ /* 0x000e620000002100 */
[----:B------:R-:W-:Y:S01]  /*0020*/  ELECT P0, URZ, PT ;  /* 0x00000000003f782f */ /* 0x000fe20003800000 */
[----:B------:R-:W-:Y:S01]  /*0030*/  BSSY B0, `(.L_x_0) ;  /* 0x000000f000007945 */ /* 0x000fe20003800000 */
[--C-:B-1----:R-:W-:Y:S02]  /*0040*/  SHF.R.U32.HI R0, RZ, 0x5, R18.reuse ;  /* 0x00000005ff007819 */ /* 0x102fe40000011612 */
[----:B------:R-:W-:-:S03]  /*0050*/  SHF.R.U32.HI R2, RZ, 0x7, R18 ;  /* 0x00000007ff027819 */ /* 0x000fc60000011612 */
[----:B------:R-:W1:Y:S04]  /*0060*/  SHFL.IDX PT, R5, R0, RZ, 0x1f ;  /* 0x00001fff00057589 */ /* 0x000e6800000e0000 */
[----:B------:R2:W3:Y:S01]  /*0070*/  SHFL.IDX PT, R8, R2, RZ, 0x1f ;  /* 0x00001fff02087589 */ /* 0x0004e200000e0000 */
[----:B-1----:R-:W-:-:S13]  /*0080*/  ISETP.NE.OR P0, PT, R5, RZ, !P0 ;  /* 0x000000ff0500720c */ /* 0x002fda0004705670 */
[----:B0-23--:R-:W-:Y:S05]  /*0090*/  @P0 BRA `(.L_x_1) ;  /* 0x0000000000200947 */ /* 0x00dfea0003800000 */
[----:B------:R-:W-:Y:S02]  /*00a0*/  ULDC.64 UR4, c[0x0][0x198] ;  /* 0x0000660000047ab9 */ /* 0x000fe40000000a00 */
[----:B------:R-:W-:Y:S02]  /*00b0*/  UIADD3 UR6, UP0, UR4, 0xf0, URZ ;  /* 0x000000f004067890 */ /* 0x000fe4000ff1e03f */
[----:B------:R-:W-:Y:S02]  /*00c0*/  UIADD3 UR4, UP1, UR4, 0x1f0, URZ ;  /* 0x000001f004047890 */ /* 0x000fe4000ff3e03f */
[----:B------:R-:W-:Y:S02]  /*00d0*/  UIADD3.X UR7, URZ, UR5, URZ, UP0, !UPT ;  /* 0x000000053f077290 */ /* 0x000fe400087fe43f */
[----:B------:R-:W-:-:S07]  /*00e0*/  UIADD3.X UR5, URZ, UR5, URZ, UP1, !UPT ;  /* 0x000000053f057290 */ /* 0x000fce0008ffe43f */
[----:B------:R0:W-:Y:S02]  /*00f0*/  UTMACCTL.PF [UR6] ;  /* 0x00000000060079b9 */ /* 0x0001e40008040000 */
[----:B------:R0:W-:Y:S02]  /*0100*/  UTMACCTL.PF [UR4] ;  /* 0x00000000040079b9 */ /* 0x0001e40008040000 */
[----:B0-----:R-:W-:Y:S01]  /*0110*/  NOP ;  /* 0x0000000000007918 */ /* 0x001fe20000000000 */
.L_x_1:
[----:B------:R-:W-:Y:S05]  /*0120*/  BSYNC B0 ;  /* 0x0000000000007941 */ /* 0x000fea0003800000 */
.L_x_0:
[----:B------:R-:W0:Y:S02]  /*0130*/  SHFL.IDX PT, R2, R0, RZ, 0x1f ;  /* 0x00001fff00027589 */ /* 0x000e2400000e0000 */
[----:B0-----:R-:W-:-:S13]  /*0140*/  ISETP.NE.AND P0, PT, R2, RZ, PT ;  /* 0x000000ff0200720c */ /* 0x001fda0003f05270 */
[----:B------:R-:W-:Y:S05]  /*0150*/  @P0 BRA `(.L_x_2) ;  /* 0x0000000000500947 */ /* 0x000fea0003800000 */
[----:B------:R-:W0:Y:S01]  /*0160*/  S2UR UR8, SR_CgaCtaId ;  /* 0x00000000000879c3 */ /* 0x000e220000008800 */
[----:B------:R-:W-:Y:S01]  /*0170*/  UMOV UR4, 0x400 ;  /* 0x0000040000047882 */ /* 0x000fe20000000000 */
[----:B------:R-:W-:Y:S01]  /*0180*/  UMOV UR5, 0x1 ;  /* 0x0000000100057882 */ /* 0x000fe20000000000 */
[----:B------:R-:W-:Y:S01]  /*0190*/  UMOV UR6, 0x100 ;  /* 0x0000010000067882 */ /* 0x000fe20000000000 */
[----:B------:R-:W-:Y:S01]  /*01a0*/  ELECT P0, URZ, PT ;  /* 0x00000000003f782f */ /* 0x000fe20003800000 */
[----:B------:R-:W-:-:S04]  /*01b0*/  UIADD3 UR6, -UR6, 0x100000, URZ ;  /* 0x0010000006067890 */ /* 0x000fc8000fffe13f */
[----:B------:R-:W-:Y:S02]  /*01c0*/  USHF.L.U32 UR7, UR6, 0xb, URZ ;  /* 0x0000000b06077899 */ /* 0x000fe4000800063f */
[----:B------:R-:W-:Y:S02]  /*01d0*/  USHF.L.U32 UR6, UR6, 0x1, URZ ;  /* 0x0000000106067899 */ /* 0x000fe4000800063f */
[----:B0-----:R-:W-:Y:S02]  /*01e0*/  ULEA UR8, UR8, UR4, 0x18 ;  /* 0x0000000408087291 */ /* 0x001fe4000f8ec03f */
[----:B------:R-:W-:-:S04]  /*01f0*/  UIADD3 UR4, -UR5, 0x100000, URZ ;  /* 0x0010000005047890 */ /* 0x000fc8000fffe13f */
[----:B------:R-:W-:Y:S02]  /*0200*/  USHF.L.U32 UR5, UR4, 0xb, URZ ;  /* 0x0000000b04057899 */ /* 0x000fe4000800063f */
[----:B------:R-:W-:Y:S01]  /*0210*/  USHF.L.U32 UR4, UR4, 0x1, URZ ;  /* 0x0000000104047899 */ /* 0x000fe2000800063f */
[----:B------:R-:W0:Y:S11]  /*0220*/  FENCE.VIEW.ASYNC.S ;  /* 0x00000000000073c6 */ /* 0x000e360000000000 */
[----:B0-----:R0:W1:Y:S01]  /*0230*/  SYNCS.EXCH.64 URZ, [UR8], UR4 ;  /* 0x00000004083f75b2 */ /* 0x0010620008000100 */
[----:B------:R0:W2:Y:S01]  /*0240*/  SYNCS.EXCH.64 URZ, [UR8+0x18], UR6 ;  /* 0x00001806083f75b2 */ /* 0x0000a20008000100 */
[----:B------:R0:W3:Y:S01]  /*0250*/  SYNCS.EXCH.64 URZ, [UR8+0x8], UR4 ;  /* 0x00000804083f75b2 */ /* 0x0000e20008000100 */
[----:B------:R0:W4:Y:S01]  /*0260*/  SYNCS.EXCH.64 URZ, [UR8+0x20], UR6 ;  /* 0x00002006083f75b2 */ /* 0x0001220008000100 */
[----:B------:R0:W0:Y:S01]  /*0270*/  SYNCS.EXCH.64 URZ, [UR8+0x10], UR4 ;  /* 0x00001004083f75b2 */ /* 0x0000220008000100 */
[----:B------:R0:W0:Y:S01]  /*0280*/  SYNCS.EXCH.64 URZ, [UR8+0x28], UR6 ;  /* 0x00002806083f75b2 */ /* 0x0000220008000100 */
[----:B------:R-:W-:Y:S01]  /*0290*/  NOP ;  /* 0x0000000000007918 */ /* 0x000fe20000000000 */
.L_x_2:
[----:B------:R-:W5:Y:S01]  /*02a0*/  SHFL.IDX PT, R0, R0, RZ, 0x1f ;  /* 0x00001fff00007589 */ /* 0x000f6200000e0000 */
[----:B------:R-:W-:Y:S01]  /*02b0*/  ELECT P0, URZ, PT ;  /* 0x00000000003f782f */ /* 0x000fe20003800000 */
[----:B------:R-:W1:Y:S01]  /*02c0*/  LDC R2, c[0x0][0x65c] ;  /* 0x00019700ff027b82 */ /* 0x000e620000000800 */
[----:B------:R-:W-:Y:S01]  /*02d0*/  SHF.R.S32.HI R6, RZ, 0x1f, R5 ;  /* 0x0000001fff067819 */ /* 0x000fe20000011405 */
[----:B------:R-:W2:Y:S01]  /*02e0*/  S2R R3, SR_CTAID.Y ;  /* 0x0000000000037919 */ /* 0x000ea20000002600 */
[----:B0-----:R-:W-:Y:S01]  /*02f0*/  UMOV UR4, 0x20 ;  /* 0x0000002000047882 */ /* 0x001fe20000000000 */
[----:B------:R-:W-:Y:S01]  /*0300*/  ISETP.NE.AND P2, PT, R8, RZ, PT ;  /* 0x000000ff0800720c */ /* 0x000fe20003f45270 */
[----:B------:R-:W-:Y:S01]  /*0310*/  NOP ;  /* 0x0000000000007918 */ /* 0x000fe20000000000 */
[----:B------:R-:W0:Y:S01]  /*0320*/  S2R R4, SR_CTAID.X ;  /* 0x0000000000047919 */ /* 0x000e220000002500 */
[----:B------:R-:W-:Y:S01]  /*0330*/  LEA.HI R6, R6, R5, RZ, 0x2 ;  /* 0x0000000506067211 */ /* 0x000fe200078f10ff */
[----:B------:R-:W-:Y:S01]  /*0340*/  NOP ;  /* 0x0000000000007918 */ /* 0x000fe20000000000 */
[----:B-----5:R-:W-:-:S02]  /*0350*/  ISETP.NE.OR P0, PT, R0, RZ, !P0 ;  /* 0x000000ff0000720c */ /* 0x020fc40004705670 */
[----:B-1----:R-:W-:-:S04]  /*0360*/  ISETP.NE.AND P3, PT, R2, 0x1, PT ;  /* 0x000000010200780c */ /* 0x002fc80003f65270 */
[----:B------:R-:W-:Y:S02]  /*0370*/  P2R R0, PR, RZ, 0x8 ;  /* 0x00000008ff007803 */ /* 0x000fe40000000000 */
[----:B------:R-:W-:-:S05]  /*0380*/  LOP3.LUT R0, R6, 0xfffffffc, RZ, 0xc0, !PT ;  /* 0xfffffffc06007812 */ /* 0x000fca00078ec0ff */
[----:B------:R-:W-:Y:S01]  /*0390*/  VOTEU.ALL UP0, P0 ;  /* 0x00000000003f7886 */ /* 0x000fe20000000000 */
[----:B------:R-:W-:Y:S01]  /*03a0*/  IMAD.IADD R0, R5, 0x1, -R0 ;  /* 0x0000000105007824 */ /* 0x000fe200078e0a00 */
[----:B------:R-:W0:Y:S01]  /*03b0*/  @P3 LDC R17, c[0x0][0x10] ;  /* 0x00000400ff113b82 */ /* 0x000e220000000800 */
[----:B------:R-:W-:Y:S01]  /*03c0*/  VOTEU.ALL UP1, P0 ;  /* 0x00000000003f7886 */ /* 0x000fe20000020000 */
[----:B--2---:R-:W-:Y:S01]  /*03d0*/  @P3 IMAD.MOV.U32 R6, RZ, RZ, R3 ;  /* 0x000000ffff063224 */ /* 0x004fe200078e0003 */
[----:B------:R-:W-:Y:S01]  /*03e0*/  @!UP0 UMOV UR6, 0x400 ;  /* 0x0000040000068882 */ /* 0x000fe20000000000 */
[----:B------:R-:W-:-:S04]  /*03f0*/  @!UP0 UIADD3 UR4, -UR4, 0x100000, URZ ;  /* 0x0010000004048890 */ /* 0x000fc8000fffe13f */
[----:B------:R-:W-:Y:S02]  /*0400*/  @!UP0 USHF.L.U32 UR5, UR4, 0xb, URZ ;  /* 0x0000000b04058899 */ /* 0x000fe4000800063f */
[----:B------:R-:W-:Y:S01]  /*0410*/  @!UP0 USHF.L.U32 UR4, UR4, 0x1, URZ ;  /* 0x0000000104048899 */ /* 0x000fe2000800063f */
[----:B------:R-:W-:Y:S02]  /*0420*/  @P3 IMAD.MOV.U32 R7, RZ, RZ, RZ ;  /* 0x000000ffff073224 */ /* 0x000fe400078e00ff */
[----:B------:R-:W-:Y:S01]  /*0430*/  IMAD.MOV.U32 R5, RZ, RZ, RZ ;  /* 0x000000ffff057224 */ /* 0x000fe200078e00ff */
[----:B------:R-:W1:Y:S01]  /*0440*/  @!UP0 S2UR UR7, SR_CgaCtaId ;  /* 0x00000000000789c3 */ /* 0x000e620000008800 */
[----:B------:R-:W-:-:S07]  /*0450*/  @P3 IMAD.MOV.U32 R11, RZ, RZ, RZ ;  /* 0x000000ffff0b3224 */ /* 0x000fce00078e00ff */
[----:B------:R-:W2:Y:S01]  /*0460*/  @!P3 LDC R9, c[0x0][0xc] ;  /* 0x00000300ff09bb82 */ /* 0x000ea20000000800 */
[----:B0-----:R-:W-:-:S04]  /*0470*/  @P3 IMAD.WIDE.U32 R16, R4, R17, R6 ;  /* 0x0000001104103225 */ /* 0x001fc800078e0006 */
[----:B------:R-:W-:Y:S01]  /*0480*/  @P3 IMAD.IADD R17, R17, 0x1, R11 ;  /* 0x0000000111113824 */ /* 0x000fe200078e020b */
[----:B-1----:R-:W-:Y:S01]  /*0490*/  @!UP0 ULEA UR6, UR7, UR6, 0x18 ;  /* 0x0000000607068291 */ /* 0x002fe2000f8ec03f */
[----:B------:R-:W-:Y:S01]  /*04a0*/  VOTEU.ALL UP0, P0 ;  /* 0x00000000003f7886 */ /* 0x000fe20000000000 */
[----:B------:R-:W-:-:S04]  /*04b0*/  ISETP.NE.AND P0, PT, R0, 0x3, PT ;  /* 0x000000030000780c */ /* 0x000fc80003f05270 */
[----:B------:R-:W-:Y:S01]  /*04c0*/  ISETP.EQ.OR P0, PT, R0, RZ, !P0 ;  /* 0x000000ff0000720c */ /* 0x000fe20004702670 */
[----:B--2---:R-:W-:-:S03]  /*04d0*/  @!P3 IMAD.WIDE.U32 R6, R9, R3, R4 ;  /* 0x000000030906b225 */ /* 0x004fc600078e0004 */
[C---:B------:R-:W-:Y:S01]  /*04e0*/  ISETP.EQ.AND P0, PT, R8.reuse, RZ, P0 ;  /* 0x000000ff0800720c */ /* 0x040fe20000702270 */
[----:B------:R-:W-:Y:S01]  /*04f0*/  VIADD R8, R8, 0xffffffff ;  /* 0xffffffff08087836 */ /* 0x000fe20000000000 */
[----:B------:R-:W0:Y:S02]  /*0500*/  FENCE.VIEW.ASYNC.S ;  /* 0x00000000000073c6 */ /* 0x000e240000000000 */
[----:B0-----:R0:W3:Y:S01]  /*0510*/  @!UP0 SYNCS.EXCH.64 URZ, [UR6+0x40], UR4 ;  /* 0x00004004063f85b2 */ /* 0x0010e20008000100 */
[----:B------:R-:W-:Y:S01]  /*0520*/  @!P3 IMAD.MOV.U32 R16, RZ, RZ, R6 ;  /* 0x000000ffff10b224 */ /* 0x000fe200078e0006 */
[----:B------:R-:W-:Y:S01]  /*0530*/  SEL R19, RZ, 0x1, !P0 ;  /* 0x00000001ff137807 */ /* 0x000fe20004000000 */
[----:B------:R-:W-:Y:S01]  /*0540*/  @!P3 IMAD.MOV.U32 R17, RZ, RZ, R7 ;  /* 0x000000ffff11b224 */ /* 0x000fe200078e0007 */
[----:B------:R-:W-:-:S04]  /*0550*/  ISETP.GE.U32.AND P1, PT, R8, 0x2, PT ;  /* 0x000000020800780c */ /* 0x000fc80003f26070 */
[----:B------:R-:W-:Y:S01]  /*0560*/  SEL R19, R19, 0x2, P1 ;  /* 0x0000000213137807 */ /* 0x000fe20000800000 */
[----:B------:R0:W3:Y:S01]  /*0570*/  @!UP1 SYNCS.EXCH.64 URZ, [UR6+0x48], UR4 ;  /* 0x00004804063f95b2 */ /* 0x0000e20008000100 */
[----:B------:R-:W-:Y:S01]  /*0580*/  NOP ;  /* 0x0000000000007918 */ /* 0x000fe20000000000 */
[----:B---34-:R-:W-:Y:S06]  /*0590*/  BAR.SYNC.DEFER_BLOCKING 0x0 ;  /* 0x0000000000007b1d */ /* 0x018fec0000010000 */
[----:B------:R-:W-:Y:S05]  /*05a0*/  @!P2 BRA `(.L_x_3) ;  /* 0x00000038001ca947 */ /* 0x000fea0003800000 */
[----:B------:R-:W-:-:S13]  /*05b0*/  ISETP.GT.U32.AND P0, PT, R8, 0x1, PT ;  /* 0x000000010800780c */ /* 0x000fda0003f04070 */
[----:B0-----:R-:W-:Y:S05]  /*05c0*/  @P0 EXIT ;  /* 0x000000000000094d */ /* 0x001fea0003800000 */
[----:B------:R-:W-:Y:S01]  /*05d0*/  ULDC.64 UR4, c[0x0][0x650] ;  /* 0x0001940000047ab9 */ /* 0x000fe20000000a00 */
[----:B------:R-:W-:Y:S01]  /*05e0*/  PRMT R0, RZ, 0x7610, R0 ;  /* 0x00007610ff007816 */ /* 0x000fe20000000000 */
[----:B------:R-:W-:Y:S01]  /*05f0*/  IMAD.MOV.U32 R57, RZ, RZ, -0x1 ;  /* 0xffffffffff397424 */ /* 0x000fe200078e00ff */
[----:B------:R-:W-:Y:S01]  /*0600*/  ISETP.GE.U32.AND P0, PT, R16, UR4, PT ;  /* 0x0000000410007c0c */ /* 0x000fe2000bf06070 */
[----:B------:R-:W-:Y:S02]  /*0610*/  IMAD.MOV.U32 R58, RZ, RZ, -0x1 ;  /* 0xffffffffff3a7424 */ /* 0x000fe400078e00ff */
[----:B------:R-:W-:Y:S01]  /*0620*/  IMAD.MOV.U32 R59, RZ, RZ, -0x1 ;  /* 0xffffffffff3b7424 */ /* 0x000fe200078e00ff */
[----:B------:R-:W-:-:S13]  /*0630*/  ISETP.GE.U32.AND.EX P0, PT, R17, UR5, PT, P0 ;  /* 0x0000000511007c0c */ /* 0x000fda000bf06100 */
[----:B------:R-:W-:Y:S05]  /*0640*/  @P0 BRA `(.L_x_4) ;  /* 0x0000000400540947 */ /* 0x000fea0003800000 */
[----:B------:R-:W0:Y:S01]  /*0650*/  LDC.64 R14, c[0x0][0x628] ;  /* 0x00018a00ff0e7b82 */ /* 0x000e220000000a00 */
[----:B------:R-:W-:Y:S02]  /*0660*/  IMAD.MOV.U32 R6, RZ, RZ, R16 ;  /* 0x000000ffff067224 */ /* 0x000fe400078e0010 */
[----:B------:R-:W-:-:S05]  /*0670*/  IMAD.MOV.U32 R7, RZ, RZ, R17 ;  /* 0x000000ffff077224 */ /* 0x000fca00078e0011 */
[----:B------:R-:W1:Y:S08]  /*0680*/  LDC R0, c[0x0][0x630] ;  /* 0x00018c00ff007b82 */ /* 0x000e700000000800 */
[----:B------:R-:W2:Y:S01]  /*0690*/  LDC.64 R20, c[0x0][0x620] ;  /* 0x00018800ff147b82 */ /* 0x000ea20000000a00 */
[----:B0-----:R-:W-:-:S04]  /*06a0*/  ISETP.NE.U32.AND P0, PT, R14, RZ, PT ;  /* 0x000000ff0e00720c */ /* 0x001fc80003f05070 */
[----:B------:R-:W-:-:S13]  /*06b0*/  ISETP.NE.AND.EX P0, PT, R15, RZ, PT, P0 ;  /* 0x000000ff0f00720c */ /* 0x000fda0003f05300 */
[----:B-12---:R-:W-:Y:S05]  /*06c0*/  @!P0 BRA `(.L_x_5) ;  /* 0x0000000000288947 */ /* 0x006fea0003800000 */
[----:B------:R-:W0:Y:S02]  /*06d0*/  LDC R11, c[0x0][0x634] ;  /* 0x00018d00ff0b7b82 */ /* 0x000e240000000800 */
[----:B0-----:R-:W-:-:S05]  /*06e0*/  IADD3 R11, P0, R16, R11, RZ ;  /* 0x0000000b100b7210 */ /* 0x001fca0007f1e0ff */
[----:B------:R-:W-:-:S04]  /*06f0*/  IMAD.X R13, RZ, RZ, R17, P0 ;  /* 0x000000ffff0d7224 */ /* 0x000fc800000e0611 */
[----:B------:R-:W-:-:S04]  /*0700*/  IMAD.WIDE.U32 R6, R13, R14, RZ ;  /* 0x0000000e0d067225 */ /* 0x000fc800078e00ff */
[----:B------:R-:W-:-:S04]  /*0710*/  IMAD.WIDE.U32 R8, P0, R11, R15, R6 ;  /* 0x0000000f0b087225 */ /* 0x000fc80007800006 */
[----:B------:R-:W-:-:S04]  /*0720*/  IMAD.WIDE.U32 R6, R11, R14, RZ ;  /* 0x0000000e0b067225 */ /* 0x000fc800078e00ff */
[----:B------:R-:W-:Y:S01]  /*0730*/  IMAD.X R11, RZ, RZ, RZ, P0 ;  /* 0x000000ffff0b7224 */ /* 0x000fe200000e06ff */
[----:B------:R-:W-:Y:S01]  /*0740*/  IADD3 RZ, P0, R7, R8, RZ ;  /* 0x0000000807ff7210 */ /* 0x000fe20007f1e0ff */
[----:B------:R-:W-:-:S04]  /*0750*/  IMAD.MOV.U32 R10, RZ, RZ, R9 ;  /* 0x000000ffff0a7224 */ /* 0x000fc800078e0009 */
[----:B------:R-:W-:-:S08]  /*0760*/  IMAD.WIDE.U32.X R6, R13, R15, R10, P0 ;  /* 0x0000000f0d067225 */ /* 0x000fd000000e040a */
.L_x_5:
[-CC-:B------:R-:W-:Y:S01]  /*0770*/  SHF.R.U64 R59, R6, R0.reuse, R7.reuse ;  /* 0x00000000063b7219 */ /* 0x180fe20000001207 */
[----:B------:R-:W0:Y:S01]  /*0780*/  LDC R10, c[0x0][0x618] ;  /* 0x00018600ff0a7b82 */ /* 0x000e220000000800 */
[----:B------:R-:W-:Y:S01]  /*0790*/  SHF.R.U32.HI R5, RZ, R0, R7 ;  /* 0x00000000ff057219 */ /* 0x000fe20000011607 */
[----:B------:R-:W-:Y:S01]  /*07a0*/  ULDC UR4, c[0x0][0x150] ;  /* 0x0000540000047ab9 */ /* 0x000fe20000000800 */
[----:B------:R-:W-:Y:S02]  /*07b0*/  IADD3 R9, P0, RZ, -R59, RZ ;  /* 0x8000003bff097210 */ /* 0x000fe40007f1e0ff */
[----:B------:R-:W-:-:S03]  /*07c0*/  I2FP.F32.U32 R0, R4 ;  /* 0x0000000400007245 */ /* 0x000fc60000201000 */
[----:B------:R-:W1:Y:S01]  /*07d0*/  LDC.64 R26, c[0x0][0x640] ;  /* 0x00019000ff1a7b82 */ /* 0x000e620000000a00 */
[----:B------:R-:W-:Y:S02]  /*07e0*/  IMAD.X R11, RZ, RZ, ~R5, P0 ;  /* 0x000000ffff0b7224 */ /* 0x000fe400000e0e05 */
[----:B------:R-:W-:Y:S01]  /*07f0*/  FMUL R0, R0, UR4 ;  /* 0x0000000400007c20 */ /* 0x000fe20008400000 */
[----:B------:R-:W-:Y:S01]  /*0800*/  IMAD.WIDE.U32 R6, R9, R20, R16 ;  /* 0x0000001409067225 */ /* 0x000fe200078e0010 */
[----:B------:R-:W-:-:S03]  /*0810*/  ULDC UR4, c[0x0][0x154] ;  /* 0x0000550000047ab9 */ /* 0x000fc60000000800 */
[----:B------:R-:W-:Y:S01]  /*0820*/  IMAD R8, R11, R20, RZ ;  /* 0x000000140b087224 */ /* 0x000fe200078e02ff */
[----:B------:R-:W2:Y:S01]  /*0830*/  LDC R5, c[0x0][0x144] ;  /* 0x00005100ff057b82 */ /* 0x000ea20000000800 */
[----:B------:R-:W3:Y:S02]  /*0840*/  F2I.U32.TRUNC.NTZ R0, R0 ;  /* 0x0000000000007305 */ /* 0x000ee4000020f000 */
[----:B------:R-:W-:-:S04]  /*0850*/  IMAD R9, R9, R21, R8 ;  /* 0x0000001509097224 */ /* 0x000fc800078e0208 */
[----:B------:R-:W-:Y:S01]  /*0860*/  IMAD.IADD R7, R7, 0x1, R9 ;  /* 0x0000000107077824 */ /* 0x000fe200078e0209 */
[----:B------:R-:W4:Y:S01]  /*0870*/  LDC R12, c[0x0][0x608] ;  /* 0x00018200ff0c7b82 */ /* 0x000f220000000800 */
[----:B------:R-:W-:-:S03]  /*0880*/  IMAD.MOV.U32 R9, RZ, RZ, -0x1 ;  /* 0xffffffffff097424 */ /* 0x000fc600078e00ff */
[-CC-:B0-----:R-:W-:Y:S02]  /*0890*/  SHF.R.U64 R20, R6, R10.reuse, R7.reuse ;  /* 0x0000000a06147219 */ /* 0x181fe40000001207 */
[----:B------:R-:W-:Y:S02]  /*08a0*/  I2FP.F32.U32 R6, R3 ;  /* 0x0000000300067245 */ /* 0x000fe40000201000 */
[----:B------:R-:W0:Y:S01]  /*08b0*/  LDC R24, c[0x0][0x658] ;  /* 0x00019600ff187b82 */ /* 0x000e220000000800 */
[----:B-1----:R-:W-:Y:S01]  /*08c0*/  ISETP.NE.U32.AND P0, PT, R26, RZ, PT ;  /* 0x000000ff1a00720c */ /* 0x002fe20003f05070 */
[----:B---3--:R-:W-:Y:S01]  /*08d0*/  IMAD.MOV R8, RZ, RZ, -R0 ;  /* 0x000000ffff087224 */ /* 0x008fe200078e0a00 */
[----:B------:R-:W-:Y:S01]  /*08e0*/  SHF.R.U32.HI R7, RZ, R10, R7 ;  /* 0x0000000aff077219 */ /* 0x000fe20000011607 */
[----:B------:R-:W-:Y:S01]  /*08f0*/  FMUL R6, R6, UR4 ;  /* 0x0000000406067c20 */ /* 0x000fe20008400000 */
[----:B------:R-:W-:-:S03]  /*0900*/  ISETP.NE.AND.EX P0, PT, R27, RZ, PT, P0 ;  /* 0x000000ff1b00720c */ /* 0x000fc60003f05300 */
[----:B------:R-:W1:Y:S01]  /*0910*/  LDC R14, c[0x0][0x148] ;  /* 0x00005200ff0e7b82 */ /* 0x000e620000000800 */
[----:B--2---:R-:W-:-:S07]  /*0920*/  IMAD R0, R5, R8, R4 ;  /* 0x0000000805007224 */ /* 0x004fce00078e0204 */
[----:B------:R-:W2:Y:S01]  /*0930*/  LDC R22, c[0x0][0x600] ;  /* 0x00018000ff167b82 */ /* 0x000ea20000000800 */
[-CC-:B----4-:R-:W-:Y:S02]  /*0940*/  SHF.R.U64 R28, R20, R12.reuse, R7.reuse ;  /* 0x0000000c141c7219 */ /* 0x190fe40000001207 */
[----:B------:R-:W-:Y:S01]  /*0950*/  SHF.R.U32.HI R5, RZ, R12, R7 ;  /* 0x0000000cff057219 */ /* 0x000fe20000011607 */
[----:B------:R-:W-:Y:S01]  /*0960*/  IMAD.MOV.U32 R7, RZ, RZ, 0x1 ;  /* 0x00000001ff077424 */ /* 0x000fe200078e00ff */
[----:B------:R3:W4:Y:S03]  /*0970*/  F2I.U32.TRUNC.NTZ R12, R6 ;  /* 0x00000006000c7305 */ /* 0x000726000020f000 */
[----:B------:R-:W1:Y:S01]  /*0980*/  LDC R15, c[0x0][0x648] ;  /* 0x00019200ff0f7b82 */ /* 0x000e620000000800 */
[-C--:B0-----:R-:W-:Y:S02]  /*0990*/  SHF.L.U32 R4, R9, R24.reuse, RZ ;  /* 0x0000001809047219 */ /* 0x081fe400000006ff */
[----:B------:R-:W-:-:S02]  /*09a0*/  SHF.R.U64 R30, R28, R24, R5 ;  /* 0x000000181c1e7219 */ /* 0x000fc40000001205 */
[----:B------:R-:W-:Y:S02]  /*09b0*/  LOP3.LUT R11, RZ, R4, RZ, 0x33, !PT ;  /* 0x00000004ff0b7212 */ /* 0x000fe400078e33ff */
[-C--:B------:R-:W-:Y:S01]  /*09c0*/  SHF.R.U32.HI R5, RZ, R24.reuse, R5 ;  /* 0x00000018ff057219 */ /* 0x080fe20000011605 */
[----:B------:R-:W0:Y:S01]  /*09d0*/  LDC R21, c[0x0][0x638] ;  /* 0x00018e00ff157b82 */ /* 0x000e220000000800 */
[----:B------:R-:W-:Y:S01]  /*09e0*/  SHF.L.U32 R10, R7, R24, RZ ;  /* 0x00000018070a7219 */ /* 0x000fe200000006ff */
[----:B------:R-:W-:-:S06]  /*09f0*/  IMAD.MOV.U32 R4, RZ, RZ, R30 ;  /* 0x000000ffff047224 */ /* 0x000fcc00078e001e */
[----:B------:R-:W0:Y:S01]  /*0a00*/  LDC R57, c[0x0][0x610] ;  /* 0x00018400ff397b82 */ /* 0x000e220000000800 */
[----:B---34-:R-:W-:Y:S05]  /*0a10*/  @!P0 BRA `(.L_x_6) ;  /* 0x0000000000288947 */ /* 0x018fea0003800000 */
[----:B------:R-:W3:Y:S02]  /*0a20*/  LDC R9, c[0x0][0x64c] ;  /* 0x00019300ff097b82 */ /* 0x000ee40000000800 */
[----:B---3--:R-:W-:-:S05]  /*0a30*/  IADD3 R9, P0, R30, R9, RZ ;  /* 0x000000091e097210 */ /* 0x008fca0007f1e0ff */
        /* <DEDUP_REMOVED lines=8> */
.L_x_6:
[----:B-1----:R-:W-:Y:S01]  /*0ac0*/  SHF.R.U64 R4, R4, R15, R5 ;  /* 0x0000000f04047219 */ /* 0x002fe20000001205 */
[----:B--2---:R-:W-:Y:S01]  /*0ad0*/  VIADD R5, R22, 0xffffffff ;  /* 0xffffffff16057836 */ /* 0x004fe20000000000 */
[----:B------:R-:W-:Y:S01]  /*0ae0*/  LOP3.LUT R11, R28, R11, RZ, 0xc0, !PT ;  /* 0x0000000b1c0b7212 */ /* 0x000fe200078ec0ff */
[----:B------:R-:W-:Y:S02]  /*0af0*/  IMAD.MOV R12, RZ, RZ, -R12 ;  /* 0x000000ffff0c7224 */ /* 0x000fe400078e0a0c */
[----:B------:R-:W-:Y:S02]  /*0b00*/  IMAD.MOV R6, RZ, RZ, -R4 ;  /* 0x000000ffff067224 */ /* 0x000fe400078e0a04 */
[----:B------:R-:W-:Y:S01]  /*0b10*/  IMAD R11, R10, R4, R11 ;  /* 0x000000040a0b7224 */ /* 0x000fe200078e020b */
[----:B------:R-:W-:Y:S01]  /*0b20*/  LOP3.LUT R4, R20, R5, RZ, 0xc0, !PT ;  /* 0x0000000514047212 */ /* 0x000fe200078ec0ff */
[----:B------:R-:W-:Y:S02]  /*0b30*/  @P3 IMAD R0, R14, R12, R3 ;  /* 0x0000000c0e003224 */ /* 0x000fe400078e0203 */
[----:B0-----:R-:W-:-:S02]  /*0b40*/  IMAD R3, R6, R21, R30 ;  /* 0x0000001506037224 */ /* 0x001fc400078e021e */
[----:B------:R-:W-:Y:S02]  /*0b50*/  IMAD R57, R11, R57, R0 ;  /* 0x000000390b397224 */ /* 0x000fe400078e0200 */
[----:B------:R-:W-:Y:S02]  /*0b60*/  IMAD R4, R3, R22, R4 ;  /* 0x0000001603047224 */ /* 0x000fe400078e0204 */
[----:B------:R-:W-:-:S03]  /*0b70*/  IMAD.MOV.U32 R0, RZ, RZ, 0x1 ;  /* 0x00000001ff007424 */ /* 0x000fc600078e00ff */
[----:B------:R-:W-:Y:S02]  /*0b80*/  SEL R58, R4, R57, !P3 ;  /* 0x00000039043a7207 */ /* 0x000fe40005800000 */
[----:B------:R-:W-:-:S07]  /*0b90*/  SEL R57, R57, R4, !P3 ;  /* 0x0000000439397207 */ /* 0x000fce0005800000 */
.L_x_4:
[----:B------:R-:W-:-:S08]  /*0ba0*/  NOP ;  /* 0x0000000000007918 */ /* 0x000fd00000000000 */
[----:B------:R-:W0:Y:S02]  /*0bb0*/  USETMAXREG.TRY_ALLOC.CTAPOOL UP0, 0xe8 ;  /* 0x000000e8000079c8 */ /* 0x000e240008000600 */
[----:B0-----:R-:W-:-:S13]  /*0bc0*/  PLOP3.LUT P0, PT, PT, PT, UP0, 0x80, 0x0 ;  /* 0x000000000000781c */ /* 0x001fda0003f0f008 */
[----:B------:R-:W-:Y:S05]  /*0bd0*/  @!P0 BRA `(.L_x_4) ;  /* 0xfffffffc00f08947 */ /* 0x000fea000383ffff */
[----:B------:R-:W-:Y:S01]  /*0be0*/  ULDC.64 UR4, c[0x0][0x598] ;  /* 0x0001660000047ab9 */ /* 0x000fe20000000a00 */
[----:B------:R-:W-:Y:S01]  /*0bf0*/  ULDC.64 UR36, c[0x0][0x208] ;  /* 0x0000820000247ab9 */ /* 0x000fe20000000a00 */
[----:B------:R-:W-:-:S04]  /*0c00*/  ISETP.NE.U32.AND P0, PT, RZ, UR4, PT ;  /* 0x00000004ff007c0c */ /* 0x000fc8000bf05070 */
[----:B------:R-:W-:-:S13]  /*0c10*/  ISETP.NE.AND.EX P0, PT, RZ, UR5, PT, P0 ;  /* 0x00000005ff007c0c */ /* 0x000fda000bf05300 */
[----:B------:R-:W-:Y:S05]  /*0c20*/  @!P0 BRA `(.L_x_7) ;  /* 0x00000000001c8947 */ /* 0x000fea0003800000 */
[----:B------:R-:W0:Y:S02]  /*0c30*/  LDC.64 R4, c[0x0][0x598] ;  /* 0x00016600ff047b82 */ /* 0x000e240000000a00 */
[----:B0-----:R-:W2:Y:S02]  /*0c40*/  LDG.E.64 R4, desc[UR36][R4.64] ;  /* 0x0000002404047981 */ /* 0x001ea4000c1e1b00 */
[----:B--2---:R-:W-:-:S04]  /*0c50*/  ISETP.NE.U32.AND P0, PT, R4, RZ, PT ;  /* 0x000000ff0400720c */ /* 0x004fc80003f05070 */
[----:B------:R-:W-:-:S13]  /*0c60*/  ISETP.NE.AND.EX P0, PT, R5, RZ, PT, P0 ;  /* 0x000000ff0500720c */ /* 0x000fda0003f05300 */
[----:B------:R-:W-:Y:S05]  /*0c70*/  @!P0 BRA `(.L_x_7) ;  /* 0x0000000000088947 */ /* 0x000fea0003800000 */
[----:B------:R0:W5:Y:S01]  /*0c80*/  LD.E R22, desc[UR36][R4.64] ;  /* 0x0000002404167980 */ /* 0x000162000c101900 */
[----:B------:R-:W-:Y:S05]  /*0c90*/  BRA `(.L_x_8) ;  /* 0x0000000000247947 */ /* 0x000fea0003800000 */
.L_x_7:
[----:B------:R-:W-:Y:S02]  /*0ca0*/  ULDC.64 UR4, c[0x0][0x588] ;  /* 0x0001620000047ab9 */ /* 0x000fe40000000a00 */
[----:B------:R-:W-:-:S04]  /*0cb0*/  ISETP.NE.U32.AND P0, PT, RZ, UR4, PT ;  /* 0x00000004ff007c0c */ /* 0x000fc8000bf05070 */
[----:B------:R-:W-:-:S13]  /*0cc0*/  ISETP.NE.AND.EX P0, PT, RZ, UR5, PT, P0 ;  /* 0x00000005ff007c0c */ /* 0x000fda000bf05300 */
[----:B------:R-:W-:Y:S05]  /*0cd0*/  @!P0 BRA `(.L_x_9) ;  /* 0x00000000000c8947 */ /* 0x000fea0003800000 */
[----:B------:R-:W0:Y:S02]  /*0ce0*/  LDC.64 R22, c[0x0][0x588] ;  /* 0x00016200ff167b82 */ /* 0x000e240000000a00 */
[----:B0-----:R1:W5:Y:S01]  /*0cf0*/  LDG.E R22, desc[UR36][R22.64] ;  /* 0x0000002416167981 */ /* 0x001362000c1e1900 */
[----:B------:R-:W-:Y:S05]  /*0d00*/  BRA `(.L_x_8) ;  /* 0x0000000000087947 */ /* 0x000fea0003800000 */
.L_x_9:
[----:B------:R-:W-:Y:S02]  /*0d10*/  ULDC UR4, c[0x0][0x580] ;  /* 0x0001600000047ab9 */ /* 0x000fe40000000800 */
[----:B------:R-:W-:-:S07]  /*0d20*/  IMAD.U32 R22, RZ, RZ, UR4 ;  /* 0x00000004ff167e24 */ /* 0x000fce000f8e00ff */
.L_x_8:
[----:B------:R-:W-:Y:S02]  /*0d30*/  ULDC.64 UR4, c[0x0][0x5a0] ;  /* 0x0001680000047ab9 */ /* 0x000fe40000000a00 */
[----:B------:R-:W-:-:S04]  /*0d40*/  ISETP.NE.U32.AND P0, PT, RZ, UR4, PT ;  /* 0x00000004ff007c0c */ /* 0x000fc8000bf05070 */
[----:B------:R-:W-:-:S13]  /*0d50*/  ISETP.NE.AND.EX P0, PT, RZ, UR5, PT, P0 ;  /* 0x00000005ff007c0c */ /* 0x000fda000bf05300 */
[----:B------:R-:W-:Y:S05]  /*0d60*/  @!P0 BRA `(.L_x_10) ;  /* 0x00000000001c8947 */ /* 0x000fea0003800000 */
[----:B0-----:R-:W0:Y:S02]  /*0d70*/  LDC.64 R4, c[0x0][0x5a0] ;  /* 0x00016800ff047b82 */ /* 0x001e240000000a00 */
[----:B0-----:R-:W2:Y:S02]  /*0d80*/  LDG.E.64 R4, desc[UR36][R4.64] ;  /* 0x0000002404047981 */ /* 0x001ea4000c1e1b00 */
[----:B--2---:R-:W-:-:S04]  /*0d90*/  ISETP.NE.U32.AND P0, PT, R4, RZ, PT ;  /* 0x000000ff0400720c */ /* 0x004fc80003f05070 */
[----:B------:R-:W-:-:S13]  /*0da0*/  ISETP.NE.AND.EX P0, PT, R5, RZ, PT, P0 ;  /* 0x000000ff0500720c */ /* 0x000fda0003f05300 */
[----:B------:R-:W-:Y:S05]  /*0db0*/  @!P0 BRA `(.L_x_10) ;  /* 0x0000000000088947 */ /* 0x000fea0003800000 */
[----:B-1----:R0:W5:Y:S01]  /*0dc0*/  LD.E R23, desc[UR36][R4.64] ;  /* 0x0000002404177980 */ /* 0x002162000c101900 */
[----:B------:R-:W-:Y:S05]  /*0dd0*/  BRA `(.L_x_11) ;  /* 0x0000000000247947 */ /* 0x000fea0003800000 */
.L_x_10:
[----:B------:R-:W-:Y:S02]  /*0de0*/  ULDC.64 UR4, c[0x0][0x590] ;  /* 0x0001640000047ab9 */ /* 0x000fe40000000a00 */
[----:B------:R-:W-:-:S04]  /*0df0*/  ISETP.NE.U32.AND P0, PT, RZ, UR4, PT ;  /* 0x00000004ff007c0c */ /* 0x000fc8000bf05070 */
[----:B------:R-:W-:-:S13]  /*0e00*/  ISETP.NE.AND.EX P0, PT, RZ, UR5, PT, P0 ;  /* 0x00000005ff007c0c */ /* 0x000fda000bf05300 */
[----:B------:R-:W-:Y:S05]  /*0e10*/  @!P0 BRA `(.L_x_12) ;  /* 0x00000000000c8947 */ /* 0x000fea0003800000 */
[----:B0-----:R-:W1:Y:S02]  /*0e20*/  LDC.64 R4, c[0x0][0x590] ;  /* 0x00016400ff047b82 */ /* 0x001e640000000a00 */
[----:B-1----:R1:W5:Y:S01]  /*0e30*/  LDG.E R23, desc[UR36][R4.64] ;  /* 0x0000002404177981 */ /* 0x002362000c1e1900 */
[----:B------:R-:W-:Y:S05]  /*0e40*/  BRA `(.L_x_11) ;  /* 0x0000000000087947 */ /* 0x000fea0003800000 */
.L_x_12:
[----:B------:R-:W-:Y:S02]  /*0e50*/  ULDC UR4, c[0x0][0x584] ;  /* 0x0001610000047ab9 */ /* 0x000fe40000000800 */
[----:B-1----:R-:W-:-:S07]  /*0e60*/  IMAD.U32 R23, RZ, RZ, UR4 ;  /* 0x00000004ff177e24 */ /* 0x002fce000f8e00ff */
.L_x_11:
[----:B------:R-:W-:-:S13]  /*0e70*/  LOP3.LUT P0, RZ, R0, 0xff, RZ, 0xc0, !PT ;  /* 0x000000ff00ff7812 */ /* 0x000fda000780c0ff */
[----:B------:R-:W-:Y:S05]  /*0e80*/  @!P0 EXIT ;  /* 0x000000000000894d */ /* 0x000fea0003800000 */
[----:B------:R-:W-:Y:S01]  /*0e90*/  ULDC UR4, c[0x0][0x28c] ;  /* 0x0000a30000047ab9 */ /* 0x000fe20000000800 */
[----:B------:R-:W-:Y:S01]  /*0ea0*/  UMOV UR38, URZ ;  /* 0x0000003f00267c82 */ /* 0x000fe20008000000 */
[----:B------:R-:W-:Y:S01]  /*0eb0*/  UIADD3 UR4, UR4, 0x3f, URZ ;  /* 0x0000003f04047890 */ /* 0x000fe2000fffe03f */
[----:B------:R-:W-:-:S03]  /*0ec0*/  UMOV UR39, URZ ;  /* 0x0000003f00277c82 */ /* 0x000fc60008000000 */
[----:B------:R-:W-:-:S04]  /*0ed0*/  USHF.R.S32.HI UR5, URZ, 0x1f, UR4 ;  /* 0x0000001f3f057899 */ /* 0x000fc80008011404 */
[----:B------:R-:W-:-:S04]  /*0ee0*/  ULEA.HI UR5, UR5, UR4, URZ, 0x6 ;  /* 0x0000000405057291 */ /* 0x000fc8000f8f303f */
[----:B------:R-:W-:-:S12]  /*0ef0*/  USHF.R.S32.HI UR40, URZ, 0x6, UR5 ;  /* 0x000000063f287899 */ /* 0x000fd80008011405 */
.L_x_98:
[----:B------:R-:W-:Y:S01]  /*0f00*/  LOP3.LUT R0, R18, 0x80, RZ, 0xc0, !PT ;  /* 0x0000008012007812 */ /* 0x000fe200078ec0ff */
[----:B------:R-:W2:Y:S01]  /*0f10*/  S2UR UR7, SR_CgaCtaId ;  /* 0x00000000000779c3 */ /* 0x000ea20000008800 */
[----:B------:R-:W-:Y:S02]  /*0f20*/  UMOV UR6, 0x400 ;  /* 0x0000040000067882 */ /* 0x000fe40000000000 */
[----:B------:R-:W-:-:S06]  /*0f30*/  SHF.R.U32.HI R0, RZ, 0x7, R0 ;  /* 0x00000007ff007819 */ /* 0x000fcc0000011600 */
[----:B------:R-:W3:Y:S01]  /*0f40*/  SHFL.IDX PT, R0, R0, RZ, 0x1f ;  /* 0x00001fff00007589 */ /* 0x000ee200000e0000 */
[----:B--2---:R-:W-:Y:S01]  /*0f50*/  ULEA UR6, UR7, UR6, 0x18 ;  /* 0x0000000607067291 */ /* 0x004fe2000f8ec03f */
[----:B---3--:R-:W-:-:S13]  /*0f60*/  R2UR UR4, R0 ;  /* 0x00000000000472ca */ /* 0x008fda00000e0000 */
[----:B------:R-:W-:-:S04]  /*0f70*/  ULEA.HI UR5, UR4, UR4, URZ, 0x1 ;  /* 0x0000000404057291 */ /* 0x000fc8000f8f083f */
[----:B------:R-:W-:-:S04]  /*0f80*/  ULOP3.LUT UR5, UR5, 0xffffe, URZ, 0xc0, !UPT ;  /* 0x000ffffe05057892 */ /* 0x000fc8000f8ec03f */
[----:B------:R-:W-:-:S03]  /*0f90*/  UIADD3 UR5, UR4, -UR5, URZ ;  /* 0x8000000504057290 */ /* 0x000fc6000fffe03f */
[----:B------:R-:W-:Y:S01]  /*0fa0*/  ULDC UR4, c[0x0][0x28c] ;  /* 0x0000a30000047ab9 */ /* 0x000fe20000000800 */
[----:B------:R-:W-:Y:S01]  /*0fb0*/  ULEA UR5, UR5, UR6, 0xc ;  /* 0x0000000605057291 */ /* 0x000fe2000f8e603f */
[----:B------:R-:W-:-:S03]  /*0fc0*/  ISETP.LT.AND P0, PT, RZ, UR4, PT ;  /* 0x00000004ff007c0c */ /* 0x000fc6000bf01270 */
[----:B------:R-:W-:-:S04]  /*0fd0*/  UIADD3 UR5, UR5, 0x100, URZ ;  /* 0x0000010005057890 */ /* 0x000fc8000fffe03f */
[----:B------:R-:W-:-:S04]  /*0fe0*/  USHF.R.U32.HI UR5, URZ, 0x4, UR5 ;  /* 0x000000043f057899 */ /* 0x000fc80008011605 */
[----:B------:R-:W-:Y:S02]  /*0ff0*/  ULOP3.LUT UR41, UR5, 0x3fff, URZ, 0xc0, !UPT ;  /* 0x00003fff05297892 */ /* 0x000fe4000f8ec03f */
[----:B0---4-:R-:W-:Y:S10]  /*1000*/  @P0 BRA `(.L_x_13) ;  /* 0x0000000000400947 */ /* 0x011ff40003800000 */
[----:B------:R-:W-:Y:S01]  /*1010*/  MOV R0, 0x0 ;  /* 0x0000000000007802 */ /* 0x000fe20000000f00 */
[----:B------:R-:W-:Y:S01]  /*1020*/  ULDC.64 UR4, c[0x4][0x68] ;  /* 0x01001a0000047ab9 */ /* 0x000fe20000000a00 */
[----:B------:R-:W-:Y:S01]  /*1030*/  ULDC.64 UR6, c[0x4][0x8] ;  /* 0x0100020000067ab9 */ /* 0x000fe20000000a00 */
[----:B01----:R-:W-:Y:S01]  /*1040*/  IMAD.U32 R4, RZ, RZ, UR4 ;  /* 0x00000004ff047e24 */ /* 0x003fe2000f8e00ff */
[----:B------:R0:W1:Y:S01]  /*1050*/  LDC.64 R14, c[0x4][R0] ;  /* 0x01000000000e7b82 */ /* 0x0000620000000a00 */
[----:B------:R-:W-:Y:S01]  /*1060*/  IMAD.U32 R5, RZ, RZ, UR5 ;  /* 0x00000005ff057e24 */ /* 0x000fe2000f8e00ff */
[----:B------:R-:W-:Y:S01]  /*1070*/  ULDC.64 UR4, c[0x4][0x70] ;  /* 0x01001c0000047ab9 */ /* 0x000fe20000000a00 */
[----:B------:R-:W-:Y:S02]  /*1080*/  IMAD.U32 R10, RZ, RZ, UR6 ;  /* 0x00000006ff0a7e24 */ /* 0x000fe4000f8e00ff */
[----:B------:R-:W-:Y:S02]  /*1090*/  IMAD.U32 R6, RZ, RZ, UR4 ;  /* 0x00000004ff067e24 */ /* 0x000fe4000f8e00ff */
[----:B------:R-:W-:-:S02]  /*10a0*/  IMAD.U32 R7, RZ, RZ, UR5 ;  /* 0x00000005ff077e24 */ /* 0x000fc4000f8e00ff */
[----:B------:R-:W-:Y:S02]  /*10b0*/  IMAD.U32 R11, RZ, RZ, UR7 ;  /* 0x00000007ff0b7e24 */ /* 0x000fe4000f8e00ff */
[----:B------:R-:W-:Y:S02]  /*10c0*/  IMAD.MOV.U32 R8, RZ, RZ, 0x1e1 ;  /* 0x000001e1ff087424 */ /* 0x000fe400078e00ff */
[----:B------:R-:W-:Y:S02]  /*10d0*/  IMAD.MOV.U32 R12, RZ, RZ, 0x1 ;  /* 0x00000001ff0c7424 */ /* 0x000fe400078e00ff */
[----:B0-----:R-:W-:-:S07]  /*10e0*/  IMAD.MOV.U32 R13, RZ, RZ, RZ ;  /* 0x000000ffff0d7224 */ /* 0x001fce00078e00ff */
[----:B------:R-:W-:-:S07]  /*10f0*/  LEPC R20, `(.L_x_13) ;  /* 0x000000001014794e */ /* 0x000fce0000000000 */
[----:B-1---5:R-:W-:Y:S05]  /*1100*/  CALL.ABS.NOINC R14 ;  /* 0x000000000e007343 */ /* 0x022fea0003c00000 */
.L_x_13:
[----:B------:R-:W-:-:S04]  /*1110*/  LOP3.LUT R0, R19, 0x1, RZ, 0xfc, !PT ;  /* 0x0000000113007812 */ /* 0x000fc800078efcff */
[----:B------:R-:W-:-:S13]  /*1120*/  ISETP.NE.AND P0, PT, R0, 0x3, PT ;  /* 0x000000030000780c */ /* 0x000fda0003f05270 */
[----:B------:R-:W-:Y:S05]  /*1130*/  @!P0 BRA `(.L_x_14) ;  /* 0x0000000000048947 */ /* 0x000fea0003800000 */
[----:B------:R-:W-:Y:S01]  /*1140*/  BPT.TRAP 0x1 ;  /* 0x000000040000795c */ /* 0x000fe20000300000 */
.L_x_14:
[----:B------:R-:W2:Y:S01]  /*1150*/  S2UR UR5, SR_CgaCtaId ;  /* 0x00000000000579c3 */ /* 0x000ea20000008800 */
[----:B------:R-:W-:Y:S01]  /*1160*/  UMOV UR4, 0x400 ;  /* 0x0000040000047882 */ /* 0x000fe20000000000 */
[----:B------:R-:W-:Y:S02]  /*1170*/  IMAD.U32 R0, RZ, RZ, UR38 ;  /* 0x00000026ff007e24 */ /* 0x000fe4000f8e00ff */
[----:B------:R-:W-:-:S03]  /*1180*/  IMAD.U32 R3, RZ, RZ, UR39 ;  /* 0x00000027ff037e24 */ /* 0x000fc6000f8e00ff */
[----:B------:R-:W-:Y:S01]  /*1190*/  SHF.L.U32 R0, R0, 0x1f, RZ ;  /* 0x0000001f00007819 */ /* 0x000fe200000006ff */
[----:B--2---:R-:W-:-:S06]  /*11a0*/  ULEA UR4, UR5, UR4, 0x18 ;  /* 0x0000000405047291 */ /* 0x004fcc000f8ec03f */
[----:B------:R-:W-:-:S04]  /*11b0*/  IMAD.U32 R6, RZ, RZ, UR4 ;  /* 0x00000004ff067e24 */ /* 0x000fc8000f8e00ff */
[----:B------:R-:W-:-:S04]  /*11c0*/  IMAD R3, R3, 0x8, R6 ;  /* 0x0000000803037824 */ /* 0x000fc800078e0206 */
[----:B------:R2:W3:Y:S01]  /*11d0*/  SYNCS.PHASECHK.TRANS64.TRYWAIT P1, [R3+URZ], R0 ;  /* 0x00000000030075a7 */ /* 0x0004e2000802017f */
[----:B------:R-:W-:Y:S05]  /*11e0*/  @!P0 BRA `(.L_x_15) ;  /* 0x0000000000048947 */ /* 0x000fea0003800000 */
[----:B------:R-:W-:Y:S01]  /*11f0*/  BPT.TRAP 0x1 ;  /* 0x000000040000795c */ /* 0x000fe20000300000 */
.L_x_15:
[----:B---3--:R-:W-:Y:S05]  /*1200*/  @P1 BRA `(.L_x_16) ;  /* 0x0000000000081947 */ /* 0x008fea0003800000 */
[----:B------:R-:W3:Y:S02]  /*1210*/  SYNCS.PHASECHK.TRANS64.TRYWAIT P1, [R3+URZ], R0 ;  /* 0x00000000030075a7 */ /* 0x000ee4000802017f */
[----:B---3--:R-:W-:Y:S05]  /*1220*/  @!P1 BRA `(.L_x_17) ;  /* 0x0000004000649947 */ /* 0x008fea0003800000 */
.L_x_16:
[----:B------:R-:W-:-:S04]  /*1230*/  UISETP.LT.AND UP0, UPT, UR40, 0x1, UPT ;  /* 0x000000012800788c */ /* 0x000fc8000bf01270 */
[----:B------:R-:W-:-:S06]  /*1240*/  USEL UR4, UR40, 0x1, UP0 ;  /* 0x0000000128047887 */ /* 0x000fcc0008000000 */
[----:B--23--:R-:W-:Y:S01]  /*1250*/  IMAD.U32 R0, RZ, RZ, UR4 ;  /* 0x00000004ff007e24 */ /* 0x00cfe2000f8e00ff */
[----:B------:R-:W-:Y:S05]  /*1260*/  WARPSYNC.ALL ;  /* 0x0000000000007948 */ /* 0x000fea0003800000 */
[----:B------:R-:W-:-:S04]  /*1270*/  IADD3 R0, -R0, UR40, RZ ;  /* 0x0000002800007c10 */ /* 0x000fc8000fffe1ff */
[----:B------:R-:W-:Y:S02]  /*1280*/  ISETP.GE.AND P1, PT, R0, 0x1, PT ;  /* 0x000000010000780c */ /* 0x000fe40003f26270 */
[----:B------:R-:W-:Y:S01]  /*1290*/  R2UR UR4, R6 ;  /* 0x00000000060472ca */ /* 0x000fe200000e0000 */
[----:B------:R-:W-:Y:S01]  /*12a0*/  ULOP3.LUT UR41, UR41, 0x10000, URZ, 0xfc, !UPT ;  /* 0x0001000029297892 */ /* 0x000fe2000f8efc3f */
[----:B------:R-:W-:Y:S01]  /*12b0*/  WARPGROUP.ARRIVE ;  /* 0x00000000000079c5 */ /* 0x000fe20000000000 */
[----:B------:R-:W-:Y:S01]  /*12c0*/  UMOV UR5, 0x80000020 ;  /* 0x8000002000057882 */ /* 0x000fe20000000000 */
[----:B------:R-:W-:-:S09]  /*12d0*/  UMOV UR7, 0x80000020 ;  /* 0x8000002000077882 */ /* 0x000fd20000000000 */
[----:B------:R-:W-:-:S04]  /*12e0*/  UIADD3 UR4, UR4, 0x6100, URZ ;  /* 0x0000610004047890 */ /* 0x000fc8000fffe03f */
[----:B------:R-:W-:-:S04]  /*12f0*/  USHF.R.U32.HI UR4, URZ, 0x4, UR4 ;  /* 0x000000043f047899 */ /* 0x000fc80008011604 */
[----:B------:R-:W-:-:S04]  /*1300*/  ULOP3.LUT UR4, UR4, 0x3fff, URZ, 0xc0, !UPT ;  /* 0x00003fff04047892 */ /* 0x000fc8000f8ec03f */
[----:B------:R-:W-:Y:S02]  /*1310*/  ULOP3.LUT UR9, UR4, 0x10000, URZ, 0xfc, !UPT ;  /* 0x0001000004097892 */ /* 0x000fe4000f8efc3f */
[----:B------:R-:W-:Y:S02]  /*1320*/  ULEA UR4, UR39, UR41, 0x9 ;  /* 0x0000002927047291 */ /* 0x000fe4000f8e483f */
[----:B------:R-:W-:-:S09]  /*1330*/  ULEA UR6, UR39, UR9, 0x8 ;  /* 0x0000000927067291 */ /* 0x000fd2000f8e403f */
[----:B------:R-:W-:Y:S01]  /*1340*/  IGMMA.64x64x32.S8.S8 R24, gdesc[UR4], RZ, !UPT, gsb0 ;  /* 0x01e00000041879f1 */ /* 0x000fe2000c0410ff */
[----:B------:R-:W-:Y:S02]  /*1350*/  UIADD3 UR4, UR4, 0x2, URZ ;  /* 0x0000000204047890 */ /* 0x000fe4000fffe03f */
[----:B------:R-:W-:Y:S01]  /*1360*/  UIADD3 UR6, UR6, 0x2, URZ ;  /* 0x0000000206067890 */ /* 0x000fe2000fffe03f */
[----:B------:R-:W-:Y:S01]  /*1370*/  UMOV UR5, 0x80000020 ;  /* 0x8000002000057882 */ /* 0x000fe20000000000 */
[----:B------:R-:W-:Y:S01]  /*1380*/  UMOV UR7, 0x80000020 ;  /* 0x8000002000077882 */ /* 0x000fe20000000000 */
[----:B------:R-:W-:Y:S02]  /*1390*/  WARPGROUP.DEPBAR.LE gsb0, 0x0 ;  /* 0x00008000000079c5 */ /* 0x000fe40000010000 */
[----:B------:R-:W-:-:S06]  /*13a0*/  WARPGROUP.ARRIVE ;  /* 0x00000000000079c5 */ /* 0x000fcc0000000000 */
[----:B------:R-:W-:Y:S03]  /*13b0*/  IGMMA.64x64x32.S8.S8 R24, gdesc[UR4], R24, gsb0 ;  /* 0x01e00000041879f1 */ /* 0x000fe60008041018 */
[----:B------:R-:W-:Y:S02]  /*13c0*/  WARPGROUP.DEPBAR.LE gsb0, 0x0 ;  /* 0x00008000000079c5 */ /* 0x000fe40000010000 */
[----:B------:R-:W-:Y:S05]  /*13d0*/  @!P1 BRA `(.L_x_18) ;  /* 0x0000000000e09947 */ /* 0x000fea0003800000 */
[----:B------:R-:W-:Y:S02]  /*13e0*/  UIADD3 UR4, UR39, 0x1, URZ ;  /* 0x0000000127047890 */ /* 0x000fe4000fffe03f */
[----:B------:R-:W-:Y:S02]  /*13f0*/  IMAD.U32 R3, RZ, RZ, UR39 ;  /* 0x00000027ff037e24 */ /* 0x000fe4000f8e00ff */
[----:B------:R-:W-:-:S04]  /*1400*/  UISETP.NE.AND UP0, UPT, UR4, 0x3, UPT ;  /* 0x000000030400788c */ /* 0x000fc8000bf05270 */
[----:B------:R-:W-:Y:S02]  /*1410*/  USEL UR5, URZ, 0x1, UP0 ;  /* 0x000000013f057887 */ /* 0x000fe40008000000 */
[----:B------:R-:W-:Y:S02]  /*1420*/  USEL UR8, UR4, URZ, UP0 ;  /* 0x0000003f04087287 */ /* 0x000fe40008000000 */
[----:B------:R-:W-:-:S06]  /*1430*/  ULOP3.LUT UR5, UR38, UR5, URZ, 0x3c, !UPT ;  /* 0x0000000526057292 */ /* 0x000fcc000f8e3c3f */
[----:B------:R-:W-:-:S07]  /*1440*/  IMAD.U32 R7, RZ, RZ, UR5 ;  /* 0x00000005ff077e24 */ /* 0x000fce000f8e00ff */
.L_x_25:
[----:B------:R-:W-:Y:S05]  /*1450*/  @!P0 BRA `(.L_x_19) ;  /* 0x0000000000048947 */ /* 0x000fea0003800000 */
[----:B------:R-:W-:Y:S01]  /*1460*/  BPT.TRAP 0x1 ;  /* 0x000000040000795c */ /* 0x000fe20000300000 */
.L_x_19:
[----:B------:R-:W2:Y:S01]  /*1470*/  S2UR UR5, SR_CgaCtaId ;  /* 0x00000000000579c3 */ /* 0x000ea20000008800 */
[----:B------:R-:W-:Y:S01]  /*1480*/  UMOV UR4, 0x400 ;  /* 0x0000040000047882 */ /* 0x000fe20000000000 */
[----:B01----:R-:W-:Y:S01]  /*1490*/  IMAD.U32 R5, RZ, RZ, UR8 ;  /* 0x00000008ff057e24 */ /* 0x003fe2000f8e00ff */
[----:B------:R-:W-:Y:S01]  /*14a0*/  SHF.L.U32 R4, R7, 0x1f, RZ ;  /* 0x0000001f07047819 */ /* 0x000fe200000006ff */
[----:B--2---:R-:W-:-:S06]  /*14b0*/  ULEA UR4, UR5, UR4, 0x18 ;  /* 0x0000000405047291 */ /* 0x004fcc000f8ec03f */
[----:B------:R-:W-:-:S04]  /*14c0*/  IMAD.U32 R6, RZ, RZ, UR4 ;  /* 0x00000004ff067e24 */ /* 0x000fc8000f8e00ff */
[----:B------:R-:W-:-:S04]  /*14d0*/  IMAD R5, R5, 0x8, R6 ;  /* 0x0000000805057824 */ /* 0x000fc800078e0206 */
[----:B------:R0:W1:Y:S01]  /*14e0*/  SYNCS.PHASECHK.TRANS64.TRYWAIT P1, [R5+URZ], R4 ;  /* 0x00000004050075a7 */ /* 0x000062000802017f */
[----:B------:R-:W-:Y:S05]  /*14f0*/  @!P0 BRA `(.L_x_20) ;  /* 0x0000000000048947 */ /* 0x000fea0003800000 */
[----:B------:R-:W-:Y:S01]  /*1500*/  BPT.TRAP 0x1 ;  /* 0x000000040000795c */ /* 0x000fe20000300000 */
.L_x_20:
[----:B-1----:R-:W-:Y:S05]  /*1510*/  @P1 BRA `(.L_x_21) ;  /* 0x0000000000081947 */ /* 0x002fea0003800000 */
[----:B------:R-:W1:Y:S02]  /*1520*/  SYNCS.PHASECHK.TRANS64.TRYWAIT P1, [R5+URZ], R4 ;  /* 0x00000004050075a7 */ /* 0x000e64000802017f */
[----:B-1----:R-:W-:Y:S05]  /*1530*/  @!P1 BRA `(.L_x_22) ;  /* 0x0000003c00b49947 */ /* 0x002fea0003800000 */
.L_x_21:
[----:B------:R-:W-:Y:S01]  /*1540*/  ULEA UR4, UR8, UR41, 0x9 ;  /* 0x0000002908047291 */ /* 0x000fe2000f8e483f */
[----:B------:R-:W-:Y:S01]  /*1550*/  WARPGROUP.ARRIVE ;  /* 0x00000000000079c5 */ /* 0x000fe20000000000 */
[----:B------:R-:W-:Y:S01]  /*1560*/  ULEA UR6, UR8, UR9, 0x8 ;  /* 0x0000000908067291 */ /* 0x000fe2000f8e403f */
[----:B------:R-:W-:Y:S01]  /*1570*/  UMOV UR5, 0x80000020 ;  /* 0x8000002000057882 */ /* 0x000fe20000000000 */
[----:B------:R-:W-:-:S07]  /*1580*/  UMOV UR7, 0x80000020 ;  /* 0x8000002000077882 */ /* 0x000fce0000000000 */
[----:B------:R-:W-:Y:S01]  /*1590*/  IGMMA.64x64x32.S8.S8 R24, gdesc[UR4], R24, gsb0 ;  /* 0x01e00000041879f1 */ /* 0x000fe20008041018 */
        /* <DEDUP_REMOVED lines=9> */
[----:B------:R-:W-:Y:S01]  /*1630*/  BPT.TRAP 0x1 ;  /* 0x000000040000795c */ /* 0x000fe20000300000 */
.L_x_23:
[----:B01----:R-:W-:Y:S01]  /*1640*/  IMAD R4, R3, 0x8, R6 ;  /* 0x0000000803047824 */ /* 0x003fe200078e0206 */
[----:B------:R-:W-:-:S03]  /*1650*/  ISETP.GT.U32.AND P1, PT, R19, 0x1, PT ;  /* 0x000000011300780c */ /* 0x000fc60003f24070 */
[----:B------:R-:W-:-:S05]  /*1660*/  VIADD R4, R4, 0x18 ;  /* 0x0000001804047836 */ /* 0x000fca0000000000 */
[----:B------:R-:W-:-:S04]  /*1670*/  PRMT R4, RZ, 0x654, R4 ;  /* 0x00000654ff047816 */ /* 0x000fc80000000004 */
[----:B------:R0:W-:Y:S01]  /*1680*/  SYNCS.ARRIVE.TRANS64.RED.A1T0 RZ, [R4+URZ], RZ ;  /* 0x000000ff04ff79a7 */ /* 0x0001e2000810043f */
[----:B------:R-:W-:Y:S05]  /*1690*/  @P1 BRA `(.L_x_24) ;  /* 0x0000000000041947 */ /* 0x000fea0003800000 */
[----:B------:R-:W-:Y:S01]  /*16a0*/  BPT.TRAP 0x1 ;  /* 0x000000040000795c */ /* 0x000fe20000300000 */
.L_x_24:
[----:B------:R-:W-:Y:S01]  /*16b0*/  UIADD3 UR8, UR8, 0x1, URZ ;  /* 0x0000000108087890 */ /* 0x000fe2000fffe03f */
[C---:B------:R-:W-:Y:S01]  /*16c0*/  ISETP.GT.AND P2, PT, R0.reuse, 0x1, PT ;  /* 0x000000010000780c */ /* 0x040fe20003f44270 */
[----:B------:R-:W-:Y:S02]  /*16d0*/  VIADD R3, R3, 0x1 ;  /* 0x0000000103037836 */ /* 0x000fe40000000000 */
[----:B------:R-:W-:Y:S01]  /*16e0*/  UISETP.NE.AND UP0, UPT, UR8, 0x3, UPT ;  /* 0x000000030800788c */ /* 0x000fe2000bf05270 */
[----:B------:R-:W-:Y:S02]  /*16f0*/  VIADD R0, R0, 0xffffffff ;  /* 0xffffffff00007836 */ /* 0x000fe40000000000 */
[C---:B------:R-:W-:Y:S01]  /*1700*/  ISETP.NE.AND P1, PT, R3.reuse, 0x3, PT ;  /* 0x000000030300780c */ /* 0x040fe20003f25270 */
[----:B------:R-:W-:Y:S02]  /*1710*/  USEL UR4, URZ, 0x1, UP0 ;  /* 0x000000013f047887 */ /* 0x000fe40008000000 */
[----:B------:R-:W-:Y:S01]  /*1720*/  USEL UR8, UR8, URZ, UP0 ;  /* 0x0000003f08087287 */ /* 0x000fe20008000000 */
[----:B------:R-:W-:-:S03]  /*1730*/  SEL R3, R3, RZ, P1 ;  /* 0x000000ff03037207 */ /* 0x000fc60000800000 */
[----:B------:R-:W-:Y:S01]  /*1740*/  LOP3.LUT R7, R7, UR4, RZ, 0x3c, !PT ;  /* 0x0000000407077c12 */ /* 0x000fe2000f8e3cff */
[----:B------:R-:W-:Y:S07]  /*1750*/  @P2 BRA `(.L_x_25) ;  /* 0xfffffffc003c2947 */ /* 0x000fee000383ffff */
.L_x_18:
[----:B------:R-:W2:Y:S02]  /*1760*/  LDC R0, c[0x0][0x28c] ;  /* 0x0000a300ff007b82 */ /* 0x000ea40000000800 */
[----:B--2---:R-:W-:-:S13]  /*1770*/  ISETP.GE.AND P1, PT, R0, 0x1, PT ;  /* 0x000000010000780c */ /* 0x004fda0003f26270 */
[----:B------:R-:W-:Y:S05]  /*1780*/  @!P1 BRA `(.L_x_26) ;  /* 0x0000000000409947 */ /* 0x000fea0003800000 */
[----:B------:R-:W-:Y:S05]  /*1790*/  @!P0 BRA `(.L_x_27) ;  /* 0x0000000000048947 */ /* 0x000fea0003800000 */
[----:B------:R-:W-:Y:S01]  /*17a0*/  BPT.TRAP 0x1 ;  /* 0x000000040000795c */ /* 0x000fe20000300000 */
.L_x_27:
[----:B------:R-:W-:Y:S01]  /*17b0*/  UISETP.LT.AND UP0, UPT, UR40, 0x1, UPT ;  /* 0x000000012800788c */ /* 0x000fe2000bf01270 */
[----:B------:R-:W-:-:S03]  /*17c0*/  ISETP.GT.U32.AND P0, PT, R19, 0x1, PT ;  /* 0x000000011300780c */ /* 0x000fc60003f04070 */
[----:B------:R-:W-:-:S04]  /*17d0*/  USEL UR6, UR40, 0x1, UP0 ;  /* 0x0000000128067887 */ /* 0x000fc80008000000 */
[----:B------:R-:W-:-:S04]  /*17e0*/  UIADD3 UR6, UR39, UR40, -UR6 ;  /* 0x0000002827067290 */ /* 0x000fc8000fffe806 */
[----:B------:R-:W-:-:S04]  /*17f0*/  UIMAD.WIDE.U32 UR4, UR6, -0x55555555, URZ ;  /* 0xaaaaaaab060478a5 */ /* 0x000fc8000f8e003f */
[----:B------:R-:W-:-:S04]  /*1800*/  USHF.R.U32.HI UR4, URZ, 0x1, UR5 ;  /* 0x000000013f047899 */ /* 0x000fc80008011605 */
[----:B------:R-:W-:-:S06]  /*1810*/  UIMAD UR6, UR4, -0x3, UR6 ;  /* 0xfffffffd040678a4 */ /* 0x000fcc000f8e0206 */
[----:B------:R-:W-:-:S04]  /*1820*/  IMAD.U32 R3, RZ, RZ, UR6 ;  /* 0x00000006ff037e24 */ /* 0x000fc8000f8e00ff */
[----:B------:R-:W-:-:S04]  /*1830*/  IMAD R0, R3, 0x8, R6 ;  /* 0x0000000803007824 */ /* 0x000fc800078e0206 */
[----:B------:R-:W-:-:S05]  /*1840*/  VIADD R0, R0, 0x18 ;  /* 0x0000001800007836 */ /* 0x000fca0000000000 */
[----:B------:R-:W-:-:S04]  /*1850*/  PRMT R0, RZ, 0x654, R0 ;  /* 0x00000654ff007816 */ /* 0x000fc80000000000 */
[----:B------:R2:W-:Y:S01]  /*1860*/  SYNCS.ARRIVE.TRANS64.RED.A1T0 RZ, [R0+URZ], RZ ;  /* 0x000000ff00ff79a7 */ /* 0x0005e2000810043f */
[----:B------:R-:W-:Y:S05]  /*1870*/  @P0 BRA `(.L_x_26) ;  /* 0x0000000000040947 */ /* 0x000fea0003800000 */
[----:B------:R-:W-:Y:S01]  /*1880*/  BPT.TRAP 0x1 ;  /* 0x000000040000795c */ /* 0x000fe20000300000 */
.L_x_26:
[----:B------:R-:W3:Y:S01]  /*1890*/  LDC R8, c[0x0][0x288] ;  /* 0x0000a200ff087b82 */ /* 0x000ee20000000800 */
[----:B01----:R-:W-:Y:S01]  /*18a0*/  LOP3.LUT R4, R18, 0x60, RZ, 0xc0, !PT ;  /* 0x0000006012047812 */ /* 0x003fe200078ec0ff */
[----:B------:R-:W-:Y:S01]  /*18b0*/  IMAD.SHL.U32 R7, R58, 0x40, RZ ;  /* 0x000000403a077824 */ /* 0x000fe200078e00ff */
[----:B------:R-:W-:Y:S01]  /*18c0*/  UIADD3 UR39, UR40, UR39, URZ ;  /* 0x0000002728277290 */ /* 0x000fe2000fffe03f */
[----:B--2---:R-:W-:Y:S01]  /*18d0*/  SHF.R.U32.HI R0, RZ, 0x2, R18 ;  /* 0x00000002ff007819 */ /* 0x004fe20000011612 */
[----:B------:R-:W-:Y:S01]  /*18e0*/  IMAD.SHL.U32 R13, R57, 0x80, RZ ;  /* 0x00000080390d7824 */ /* 0x000fe200078e00ff */
[----:B------:R-:W-:Y:S01]  /*18f0*/  SHF.R.U32.HI R6, RZ, 0x1, R4 ;  /* 0x00000001ff067819 */ /* 0x000fe20000011604 */
[----:B------:R-:W-:Y:S01]  /*1900*/  UISETP.GT.U32.AND UP0, UPT, UR39, 0x2, UPT ;  /* 0x000000022700788c */ /* 0x000fe2000bf04070 */
[----:B------:R-:W-:Y:S01]  /*1910*/  LOP3.LUT R4, R18, 0x3, RZ, 0xc0, !PT ;  /* 0x0000000312047812 */ /* 0x000fe200078ec0ff */
[----:B------:R-:W-:Y:S01]  /*1920*/  ULDC UR7, c[0x0][0x284] ;  /* 0x0000a10000077ab9 */ /* 0x000fe20000000800 */
[----:B------:R-:W-:Y:S01]  /*1930*/  SHF.R.U32.HI R5, RZ, 0x7, R18 ;  /* 0x00000007ff057819 */ /* 0x000fe20000011612 */
[----:B------:R-:W-:Y:S01]  /*1940*/  UISETP.LT.U32.AND UP0, UPT, UR40, 0x3, UP0 ;  /* 0x000000032800788c */ /* 0x000fe20008701070 */
[----:B------:R-:W-:Y:S01]  /*1950*/  LOP3.LUT R3, R0, 0x7, RZ, 0xc0, !PT ;  /* 0x0000000700037812 */ /* 0x000fe200078ec0ff */
[----:B------:R-:W-:Y:S01]  /*1960*/  UISETP.GE.U32.AND UP1, UPT, UR40, 0x3, UPT ;  /* 0x000000032800788c */ /* 0x000fe2000bf26070 */
[----:B------:R-:W-:Y:S01]  /*1970*/  LOP3.LUT R0, R5, 0x1, RZ, 0xc0, !PT ;  /* 0x0000000105007812 */ /* 0x000fe200078ec0ff */
[----:B------:R-:W-:Y:S01]  /*1980*/  ULDC.64 UR8, c[0x0][0x5d0] ;  /* 0x0001740000087ab9 */ /* 0x000fe20000000a00 */
[----:B------:R-:W-:Y:S01]  /*1990*/  SHF.R.S32.HI R14, RZ, 0x1f, R59 ;  /* 0x0000001fff0e7819 */ /* 0x000fe2000001143b */
[----:B------:R-:W-:Y:S01]  /*19a0*/  UIMAD.WIDE.U32 UR4, UR39, -0x55555555, URZ ;  /* 0xaaaaaaab270478a5 */ /* 0x000fe2000f8e003f */
[----:B------:R-:W-:Y:S01]  /*19b0*/  IADD3 R5, RZ, -R6, -R3 ;  /* 0x80000006ff057210 */ /* 0x000fe20007ffe803 */
[----:B------:R-:W-:Y:S01]  /*19c0*/  IMAD.SHL.U32 R10, R0, 0x40, RZ ;  /* 0x00000040000a7824 */ /* 0x000fe200078e00ff */
[----:B------:R-:W-:-:S02]  /*19d0*/  USEL UR6, URZ, 0x1, !UP0 ;  /* 0x000000013f067887 */ /* 0x000fc4000c000000 */
[----:B------:R-:W-:Y:S01]  /*19e0*/  USHF.R.U32.HI UR4, URZ, 0x1, UR5 ;  /* 0x000000013f047899 */ /* 0x000fe20008011605 */
[----:B------:R-:W-:Y:S01]  /*19f0*/  IMAD R0, R0, -0x40, R5 ;  /* 0xffffffc000007824 */ /* 0x000fe200078e0205 */
[----:B---3--:R-:W-:Y:S01]  /*1a00*/  ISETP.GE.AND P0, PT, R7, R8, PT ;  /* 0x000000080700720c */ /* 0x008fe20003f06270 */
[----:B------:R-:W-:Y:S01]  /*1a10*/  IMAD R12, R4, -0x2, R8 ;  /* 0xfffffffe040c7824 */ /* 0x000fe200078e0208 */
[----:B------:R-:W-:Y:S01]  /*1a20*/  ULOP3.LUT UR38, UR38, UR6, URZ, 0x3c, !UPT ;  /* 0x0000000626267292 */ /* 0x000fe2000f8e3c3f */
[----:B------:R-:W-:Y:S01]  /*1a30*/  IMAD.SHL.U32 R8, R18, 0x2, RZ ;  /* 0x0000000212087824 */ /* 0x000fe200078e00ff */
[----:B------:R-:W-:Y:S01]  /*1a40*/  ISETP.GE.OR P0, PT, R13, UR7, P0 ;  /* 0x000000070d007c0c */ /* 0x000fe20008706670 */
[----:B------:R-:W-:Y:S01]  /*1a50*/  IMAD R4, R14, UR8, RZ ;  /* 0x000000080e047c24 */ /* 0x000fe2000f8e02ff */
[----:B------:R-:W-:Y:S01]  /*1a60*/  LOP3.LUT R3, R10, 0x40, R3, 0xe2, !PT ;  /* 0x000000400a037812 */ /* 0x000fe200078ee203 */
[----:B------:R-:W-:Y:S01]  /*1a70*/  IMAD.WIDE R10, R57, 0x80, RZ ;  /* 0x00000080390a7825 */ /* 0x000fe200078e02ff */
[----:B------:R-:W-:Y:S01]  /*1a80*/  LOP3.LUT R8, R7, 0x6, R8, 0xf8, !PT ;  /* 0x0000000607087812 */ /* 0x000fe200078ef808 */
[----:B------:R-:W-:Y:S01]  /*1a90*/  UIMAD UR39, UR4, -0x3, UR39 ;  /* 0xfffffffd042778a4 */ /* 0x000fe2000f8e0227 */
[----:B------:R-:W-:Y:S01]  /*1aa0*/  IADD3 R20, -R13, UR7, R0 ;  /* 0x000000070d147c10 */ /* 0x000fe2000fffe100 */
[----:B------:R-:W-:Y:S01]  /*1ab0*/  IMAD R15, R59, UR9, R4 ;  /* 0x000000093b0f7c24 */ /* 0x000fe2000f8e0204 */
[----:B------:R-:W-:Y:S01]  /*1ac0*/  SHF.R.S32.HI R9, RZ, 0x1f, R8 ;  /* 0x0000001fff097819 */ /* 0x000fe20000011408 */
[----:B------:R-:W-:Y:S01]  /*1ad0*/  @UP1 ULOP3.LUT UR38, UR38, 0x1, UR4, 0x78, !UPT ;  /* 0x0000000126261892 */ /* 0x000fe2000f8e7804 */
[----:B------:R-:W-:Y:S01]  /*1ae0*/  LOP3.LUT R65, R10, R3, R6, 0xfe, !PT ;  /* 0x000000030a417212 */ /* 0x000fe200078efe06 */
[----:B------:R-:W-:-:S02]  /*1af0*/  IMAD.IADD R58, R12, 0x1, -R7 ;  /* 0x000000010c3a7824 */ /* 0x000fc400078e0a07 */
[----:B------:R-:W-:-:S04]  /*1b00*/  IMAD.WIDE.U32 R4, R59, UR8, R8 ;  /* 0x000000083b047c25 */ /* 0x000fc8000f8e0008 */
[----:B------:R-:W-:Y:S02]  /*1b10*/  IMAD.IADD R5, R5, 0x1, R15 ;  /* 0x0000000105057824 */ /* 0x000fe400078e020f */
[----:B------:R-:W-:Y:S01]  /*1b20*/  IMAD.MOV.U32 R57, RZ, RZ, -0x1 ;  /* 0xffffffffff397424 */ /* 0x000fe200078e00ff */
[----:B------:R-:W-:Y:S06]  /*1b30*/  @P0 BRA `(.L_x_28) ;  /* 0x0000001c00100947 */ /* 0x000fec0003800000 */
[----:B------:R-:W0:Y:S01]  /*1b40*/  LDC.64 R12, c[0x0][0x5c8] ;  /* 0x00017200ff0c7b82 */ /* 0x000e220000000a00 */
[----:B------:R-:W-:Y:S01]  /*1b50*/  ULDC.64 UR4, c[0x0][0x5c0] ;  /* 0x0001700000047ab9 */ /* 0x000fe20000000a00 */
[----:B------:R-:W-:Y:S01]  /*1b60*/  BSSY B0, `(.L_x_28) ;  /* 0x00001c1000007945 */ /* 0x000fe20003800000 */
[-C--:B0-----:R-:W-:Y:S02]  /*1b70*/  IMAD R0, R11, R12.reuse, RZ ;  /* 0x0000000c0b007224 */ /* 0x081fe400078e02ff */
[----:B------:R-:W-:-:S04]  /*1b80*/  IMAD.WIDE.U32 R4, R65, R12, R4 ;  /* 0x0000000c41047225 */ /* 0x000fc800078e0004 */
[----:B------:R-:W-:Y:S01]  /*1b90*/  IMAD R3, R65, R13, R0 ;  /* 0x0000000d41037224 */ /* 0x000fe200078e0200 */
[----:B------:R-:W-:-:S03]  /*1ba0*/  IADD3 R6, P0, R4, UR4, RZ ;  /* 0x0000000404067c10 */ /* 0x000fc6000ff1e0ff */
[----:B------:R-:W-:Y:S01]  /*1bb0*/  IMAD.IADD R3, R5, 0x1, R3 ;  /* 0x0000000105037824 */ /* 0x000fe200078e0203 */
[----:B------:R-:W-:-:S04]  /*1bc0*/  LEA R4, P1, R12, R6, 0x3 ;  /* 0x000000060c047211 */ /* 0x000fc800078218ff */
[----:B------:R-:W-:Y:S02]  /*1bd0*/  IADD3.X R7, R3, UR5, RZ, P0, !PT ;  /* 0x0000000503077c10 */ /* 0x000fe400087fe4ff */
[----:B-----5:R-:W-:Y:S02]  /*1be0*/  ISETP.NE.AND P0, PT, R23, RZ, PT ;  /* 0x000000ff1700720c */ /* 0x020fe40003f05270 */
[----:B------:R-:W-:-:S11]  /*1bf0*/  LEA.HI.X R5, R12, R7, R13, 0x3, P1 ;  /* 0x000000070c057211 */ /* 0x000fd600008f1c0d */
[----:B------:R-:W-:Y:S05]  /*1c00*/  @!P0 BRA `(.L_x_29) ;  /* 0x0000001400188947 */ /* 0x000fea0003800000 */
[----:B------:R-:W0:Y:S01]  /*1c10*/  LDC.64 R60, c[0x0][0x5b0] ;  /* 0x00016c00ff3c7b82 */ /* 0x000e220000000a00 */
[----:B------:R-:W-:Y:S01]  /*1c20*/  ULDC.64 UR4, c[0x0][0x5b8] ;  /* 0x00016e0000047ab9 */ /* 0x000fe20000000a00 */
[----:B------:R-:W-:Y:S01]  /*1c30*/  ISETP.GE.AND P3, PT, R58, 0x1, PT ;  /* 0x000000013a00780c */ /* 0x000fe20003f66270 */
[----:B------:R-:W-:Y:S01]  /*1c40*/  IMAD R0, R14, UR4, RZ ;  /* 0x000000040e007c24 */ /* 0x000fe2000f8e02ff */
[----:B------:R-:W-:Y:S01]  /*1c50*/  BSSY B1, `(.L_x_30) ;  /* 0x000000e000017945 */ /* 0x000fe20003800000 */
[C---:B------:R-:W-:Y:S01]  /*1c60*/  IMAD.WIDE.U32 R14, R59.reuse, UR4, R8 ;  /* 0x000000043b0e7c25 */ /* 0x040fe2000f8e0008 */
[----:B------:R-:W-:Y:S02]  /*1c70*/  ISETP.LT.OR P1, PT, R20, 0x1, !P3 ;  /* 0x000000011400780c */ /* 0x000fe40005f21670 */
[----:B------:R-:W1:Y:S01]  /*1c80*/  LDC.64 R62, c[0x0][0x5a8] ;  /* 0x00016a00ff3e7b82 */ /* 0x000e620000000a00 */
[----:B------:R-:W-:Y:S02]  /*1c90*/  IMAD R13, R59, UR5, R0 ;  /* 0x000000053b0d7c24 */ /* 0x000fe4000f8e0200 */
[----:B------:R-:W-:-:S02]  /*1ca0*/  IMAD.MOV.U32 R12, RZ, RZ, R14 ;  /* 0x000000ffff0c7224 */ /* 0x000fc400078e000e */
[----:B------:R-:W-:Y:S02]  /*1cb0*/  IMAD.IADD R13, R15, 0x1, R13 ;  /* 0x000000010f0d7824 */ /* 0x000fe400078e020d */
[-C--:B0-----:R-:W-:Y:S02]  /*1cc0*/  IMAD R10, R11, R60.reuse, RZ ;  /* 0x0000003c0b0a7224 */ /* 0x081fe400078e02ff */
[----:B------:R-:W-:-:S04]  /*1cd0*/  IMAD.WIDE.U32 R8, R65, R60, R12 ;  /* 0x0000003c41087225 */ /* 0x000fc800078e000c */
[----:B------:R-:W-:Y:S01]  /*1ce0*/  IMAD R21, R65, R61, R10 ;  /* 0x0000003d41157224 */ /* 0x000fe200078e020a */
[----:B-1----:R-:W-:-:S04]  /*1cf0*/  IADD3 R8, P0, R8, R62, RZ ;  /* 0x0000003e08087210 */ /* 0x002fc80007f1e0ff */
[----:B------:R-:W-:Y:S01]  /*1d00*/  IADD3.X R9, R63, R9, R21, P0, !PT ;  /* 0x000000093f097210 */ /* 0x000fe200007fe415 */
[----:B------:R-:W-:Y:S08]  /*1d10*/  @P1 BRA `(.L_x_31) ;  /* 0x0000000000041947 */ /* 0x000ff00003800000 */
[----:B------:R0:W5:Y:S02]  /*1d20*/  LDG.E.U8 R56, desc[UR36][R8.64] ;  /* 0x0000002408387981 */ /* 0x000164000c1e1100 */
.L_x_31:
[----:B------:R-:W-:Y:S05]  /*1d30*/  BSYNC B1 ;  /* 0x0000000000017941 */ /* 0x000fea0003800000 */
.L_x_30:
[----:B-----5:R-:W-:Y:S01]  /*1d40*/  LOP3.LUT R0, R56, 0xffff, RZ, 0xc0, !PT ;  /* 0x0000ffff38007812 */ /* 0x020fe200078ec0ff */
[----:B------:R-:W-:Y:S01]  /*1d50*/  IMAD.SHL.U32 R10, R60, 0x8, RZ ;  /* 0x000000083c0a7824 */ /* 0x000fe200078e00ff */
[----:B------:R-:W-:Y:S01]  /*1d60*/  ISETP.GE.AND P2, PT, R58, 0x2, PT ;  /* 0x000000023a00780c */ /* 0x000fe20003f46270 */
[----:B------:R-:W-:Y:S01]  /*1d70*/  BSSY B1, `(.L_x_32) ;  /* 0x000000e000017945 */ /* 0x000fe20003800000 */
[----:B------:R-:W-:Y:S02]  /*1d80*/  PRMT R0, R0, 0x8880, RZ ;  /* 0x0000888000007816 */ /* 0x000fe400000000ff */
[----:B------:R-:W-:Y:S02]  /*1d90*/  ISETP.LT.OR P0, PT, R20, 0x1, !P2 ;  /* 0x000000011400780c */ /* 0x000fe40005701670 */
[----:B------:R-:W-:Y:S01]  /*1da0*/  SHF.L.U64.HI R11, R60, 0x3, R61 ;  /* 0x000000033c0b7819 */ /* 0x000fe2000001023d */
[----:B------:R-:W-:-:S04]  /*1db0*/  IMAD R3, R0, R23, RZ ;  /* 0x0000001700037224 */ /* 0x000fc800078e02ff */
[----:B------:R-:W-:Y:S02]  /*1dc0*/  @!P1 IMAD R15, R24, R22, R3 ;  /* 0x00000016180f9224 */ /* 0x000fe400078e0203 */
[----:B------:R-:W-:-:S03]  /*1dd0*/  IMAD.WIDE.U32 R10, R65, R60, R10 ;  /* 0x0000003c410a7225 */ /* 0x000fc600078e000a */
[----:B------:R1:W-:Y:S01]  /*1de0*/  @!P1 STG.E.U8 desc[UR36][R6.64], R15 ;  /* 0x0000000f06009986 */ /* 0x0003e2000c101124 */
[----:B------:R-:W-:Y:S01]  /*1df0*/  IADD3 R10, P4, P5, R14, R62, R10 ;  /* 0x0000003e0e0a7210 */ /* 0x000fe20007d9e00a */
[----:B------:R-:W-:Y:S01]  /*1e00*/  IMAD.IADD R14, R21, 0x1, R11 ;  /* 0x00000001150e7824 */ /* 0x000fe200078e020b */
[----:B------:R-:W-:Y:S11]  /*1e10*/  @P0 BRA `(.L_x_33) ;  /* 0x00000000000c0947 */ /* 0x000ff60003800000 */
[----:B------:R-:W2:Y:S02]  /*1e20*/  LDG.E.U8 R56, desc[UR36][R8.64+0x1] ;  /* 0x0000012408387981 */ /* 0x000ea4000c1e1100 */
[----:B--2---:R-:W-:-:S05]  /*1e30*/  PRMT R0, R56, 0x8880, RZ ;  /* 0x0000888038007816 */ /* 0x004fca00000000ff */
[----:B------:R-:W-:-:S07]  /*1e40*/  IMAD R3, R0, R23, RZ ;  /* 0x0000001700037224 */ /* 0x000fce00078e02ff */
.L_x_33:
[----:B------:R-:W-:Y:S05]  /*1e50*/  BSYNC B1 ;  /* 0x0000000000017941 */ /* 0x000fea0003800000 */
.L_x_32:
[----:B------:R-:W-:Y:S01]  /*1e60*/  ISETP.LT.OR P3, PT, R20, 0x9, !P3 ;  /* 0x000000091400780c */ /* 0x000fe20005f61670 */
[----:B------:R-:W-:Y:S01]  /*1e70*/  @!P0 IMAD R25, R25, R22, R3 ;  /* 0x0000001619198224 */ /* 0x000fe200078e0203 */
[C---:B------:R-:W-:Y:S01]  /*1e80*/  ISETP.GE.AND P1, PT, R58.reuse, 0x9, PT ;  /* 0x000000093a00780c */ /* 0x040fe20003f26270 */
[----:B------:R-:W-:Y:S01]  /*1e90*/  BSSY B1, `(.L_x_34) ;  /* 0x000000b000017945 */ /* 0x000fe20003800000 */
[----:B------:R-:W-:Y:S02]  /*1ea0*/  IADD3.X R11, R13, R63, R14, P4, P5 ;  /* 0x0000003f0d0b7210 */ /* 0x000fe400027ea40e */
[----:B------:R2:W-:Y:S01]  /*1eb0*/  @!P0 STG.E.U8 desc[UR36][R6.64+0x1], R25 ;  /* 0x0000011906008986 */ /* 0x0005e2000c101124 */
[----:B------:R-:W-:Y:S02]  /*1ec0*/  ISETP.GE.AND P0, PT, R58, 0xa, PT ;  /* 0x0000000a3a00780c */ /* 0x000fe40003f06270 */
[C---:B------:R-:W-:Y:S02]  /*1ed0*/  ISETP.LT.OR P2, PT, R20.reuse, 0x9, !P2 ;  /* 0x000000091400780c */ /* 0x040fe40005741670 */
[----:B------:R-:W-:-:S02]  /*1ee0*/  ISETP.LT.OR P5, PT, R20, 0x1, !P1 ;  /* 0x000000011400780c */ /* 0x000fc40004fa1670 */
[----:B------:R-:W-:Y:S01]  /*1ef0*/  ISETP.LT.OR P4, PT, R20, 0x1, !P0 ;  /* 0x000000011400780c */ /* 0x000fe20004781670 */
[----:B------:R-:W-:-:S12]  /*1f00*/  @P3 BRA `(.L_x_35) ;  /* 0x00000000000c3947 */ /* 0x000fd80003800000 */
[----:B------:R-:W3:Y:S02]  /*1f10*/  LDG.E.U8 R56, desc[UR36][R10.64] ;  /* 0x000000240a387981 */ /* 0x000ee4000c1e1100 */
[----:B---3--:R-:W-:-:S05]  /*1f20*/  PRMT R0, R56, 0x8880, RZ ;  /* 0x0000888038007816 */ /* 0x008fca00000000ff */
[----:B------:R-:W-:-:S07]  /*1f30*/  IMAD R3, R0, R23, RZ ;  /* 0x0000001700037224 */ /* 0x000fce00078e02ff */
.L_x_35:
[----:B------:R-:W-:Y:S05]  /*1f40*/  BSYNC B1 ;  /* 0x0000000000017941 */ /* 0x000fea0003800000 */
.L_x_34:
[----:B------:R-:W-:Y:S01]  /*1f50*/  @!P3 IMAD R13, R26, R22, R3 ;  /* 0x000000161a0db224 */ /* 0x000fe200078e0203 */
[----:B------:R-:W-:Y:S04]  /*1f60*/  BSSY B1, `(.L_x_36) ;  /* 0x0000006000017945 */ /* 0x000fe80003800000 */
[----:B------:R3:W-:Y:S01]  /*1f70*/  @!P3 STG.E.U8 desc[UR36][R4.64], R13 ;  /* 0x0000000d0400b986 */ /* 0x0007e2000c101124 */
[----:B------:R-:W-:Y:S05]  /*1f80*/  @P2 BRA `(.L_x_37) ;  /* 0x00000000000c2947 */ /* 0x000fea0003800000 */
[----:B------:R-:W4:Y:S02]  /*1f90*/  LDG.E.U8 R56, desc[UR36][R10.64+0x1] ;  /* 0x000001240a387981 */ /* 0x000f24000c1e1100 */
[----:B----4-:R-:W-:-:S05]  /*1fa0*/  PRMT R0, R56, 0x8880, RZ ;  /* 0x0000888038007816 */ /* 0x010fca00000000ff */
[----:B------:R-:W-:-:S07]  /*1fb0*/  IMAD R3, R0, R23, RZ ;  /* 0x0000001700037224 */ /* 0x000fce00078e02ff */
.L_x_37:
[----:B------:R-:W-:Y:S05]  /*1fc0*/  BSYNC B1 ;  /* 0x0000000000017941 */ /* 0x000fea0003800000 */
.L_x_36:
[----:B------:R-:W-:Y:S01]  /*1fd0*/  @!P2 IMAD R27, R27, R22, R3 ;  /* 0x000000161b1ba224 */ /* 0x000fe200078e0203 */
[----:B------:R-:W-:Y:S04]  /*1fe0*/  BSSY B1, `(.L_x_38) ;  /* 0x0000006000017945 */ /* 0x000fe80003800000 */
[----:B------:R4:W-:Y:S01]  /*1ff0*/  @!P2 STG.E.U8 desc[UR36][R4.64+0x1], R27 ;  /* 0x0000011b0400a986 */ /* 0x0009e2000c101124 */
[----:B------:R-:W-:Y:S05]  /*2000*/  @P5 BRA `(.L_x_39) ;  /* 0x00000000000c5947 */ /* 0x000fea0003800000 */
[----:B------:R-:W5:Y:S02]  /*2010*/  LDG.E.U8 R56, desc[UR36][R8.64+0x8] ;  /* 0x0000082408387981 */ /* 0x000f64000c1e1100 */
[----:B-----5:R-:W-:-:S05]  /*2020*/  PRMT R0, R56, 0x8880, RZ ;  /* 0x0000888038007816 */ /* 0x020fca00000000ff */
[----:B------:R-:W-:-:S07]  /*2030*/  IMAD R3, R0, R23, RZ ;  /* 0x0000001700037224 */ /* 0x000fce00078e02ff */
.L_x_39:
[----:B------:R-:W-:Y:S05]  /*2040*/  BSYNC B1 ;  /* 0x0000000000017941 */ /* 0x000fea0003800000 */
.L_x_38:
[----:B---3--:R-:W-:Y:S01]  /*2050*/  @!P5 IMAD R13, R28, R22, R3 ;  /* 0x000000161c0dd224 */ /* 0x008fe200078e0203 */
[----:B------:R-:W-:Y:S04]  /*2060*/  BSSY B1, `(.L_x_40) ;  /* 0x0000006000017945 */ /* 0x000fe80003800000 */
[----:B------:R3:W-:Y:S01]  /*2070*/  @!P5 STG.E.U8 desc[UR36][R6.64+0x8], R13 ;  /* 0x0000080d0600d986 */ /* 0x0007e2000c101124 */
[----:B------:R-:W-:Y:S05]  /*2080*/  @P4 BRA `(.L_x_41) ;  /* 0x00000000000c4947 */ /* 0x000fea0003800000 */
[----:B------:R-:W5:Y:S02]  /*2090*/  LDG.E.U8 R56, desc[UR36][R8.64+0x9] ;  /* 0x0000092408387981 */ /* 0x000f64000c1e1100 */
[----:B-----5:R-:W-:-:S05]  /*20a0*/  PRMT R0, R56, 0x8880, RZ ;  /* 0x0000888038007816 */ /* 0x020fca00000000ff */
[----:B------:R-:W-:-:S07]  /*20b0*/  IMAD R3, R0, R23, RZ ;  /* 0x0000001700037224 */ /* 0x000fce00078e02ff */
.L_x_41:
[----:B------:R-:W-:Y:S05]  /*20c0*/  BSYNC B1 ;  /* 0x0000000000017941 */ /* 0x000fea0003800000 */
.L_x_40:
[----:B------:R-:W-:Y:S01]  /*20d0*/  ISETP.LT.OR P1, PT, R20, 0x9, !P1 ;  /* 0x000000091400780c */ /* 0x000fe20004f21670 */
[----:B------:R-:W-:Y:S01]  /*20e0*/  @!P4 IMAD R29, R29, R22, R3 ;  /* 0x000000161d1dc224 */ /* 0x000fe200078e0203 */
[C---:B------:R-:W-:Y:S01]  /*20f0*/  ISETP.GE.AND P3, PT, R58.reuse, 0x11, PT ;  /* 0x000000113a00780c */ /* 0x040fe20003f66270 */
[----:B------:R-:W-:Y:S01]  /*2100*/  BSSY B1, `(.L_x_42) ;  /* 0x000000a000017945 */ /* 0x000fe20003800000 */
[----:B------:R-:W-:Y:S02]  /*2110*/  ISETP.GE.AND P2, PT, R58, 0x12, PT ;  /* 0x000000123a00780c */ /* 0x000fe40003f46270 */
[----:B------:R0:W-:Y:S01]  /*2120*/  @!P4 STG.E.U8 desc[UR36][R6.64+0x9], R29 ;  /* 0x0000091d0600c986 */ /* 0x0001e2000c101124 */
[C---:B------:R-:W-:Y:S02]  /*2130*/  ISETP.LT.OR P0, PT, R20.reuse, 0x9, !P0 ;  /* 0x000000091400780c */ /* 0x040fe40004701670 */
[C---:B------:R-:W-:Y:S02]  /*2140*/  ISETP.LT.OR P5, PT, R20.reuse, 0x1, !P3 ;  /* 0x000000011400780c */ /* 0x040fe40005fa1670 */
[----:B------:R-:W-:-:S02]  /*2150*/  ISETP.LT.OR P4, PT, R20, 0x1, !P2 ;  /* 0x000000011400780c */ /* 0x000fc40005781670 */
[----:B------:R-:W-:Y:S11]  /*2160*/  @P1 BRA `(.L_x_43) ;  /* 0x00000000000c1947 */ /* 0x000ff60003800000 */
[----:B------:R-:W5:Y:S02]  /*2170*/  LDG.E.U8 R56, desc[UR36][R10.64+0x8] ;  /* 0x000008240a387981 */ /* 0x000f64000c1e1100 */
[----:B-----5:R-:W-:-:S05]  /*2180*/  PRMT R0, R56, 0x8880, RZ ;  /* 0x0000888038007816 */ /* 0x020fca00000000ff */
[----:B------:R-:W-:-:S07]  /*2190*/  IMAD R3, R0, R23, RZ ;  /* 0x0000001700037224 */ /* 0x000fce00078e02ff */
.L_x_43:
[----:B------:R-:W-:Y:S05]  /*21a0*/  BSYNC B1 ;  /* 0x0000000000017941 */ /* 0x000fea0003800000 */
.L_x_42:
[----:B---3--:R-:W-:Y:S01]  /*21b0*/  @!P1 IMAD R13, R30, R22, R3 ;  /* 0x000000161e0d9224 */ /* 0x008fe200078e0203 */
[----:B------:R-:W-:Y:S04]  /*21c0*/  BSSY B1, `(.L_x_44) ;  /* 0x0000006000017945 */ /* 0x000fe80003800000 */
[----:B------:R3:W-:Y:S01]  /*21d0*/  @!P1 STG.E.U8 desc[UR36][R4.64+0x8], R13 ;  /* 0x0000080d04009986 */ /* 0x0007e2000c101124 */
[----:B------:R-:W-:Y:S05]  /*21e0*/  @P0 BRA `(.L_x_45) ;  /* 0x00000000000c0947 */ /* 0x000fea0003800000 */
[----:B------:R-:W5:Y:S02]  /*21f0*/  LDG.E.U8 R56, desc[UR36][R10.64+0x9] ;  /* 0x000009240a387981 */ /* 0x000f64000c1e1100 */
[----:B-----5:R-:W-:-:S05]  /*2200*/  PRMT R0, R56, 0x8880, RZ ;  /* 0x0000888038007816 */ /* 0x020fca00000000ff */
[----:B------:R-:W-:-:S07]  /*2210*/  IMAD R3, R0, R23, RZ ;  /* 0x0000001700037224 */ /* 0x000fce00078e02ff */
.L_x_45:
[----:B------:R-:W-:Y:S05]  /*2220*/  BSYNC B1 ;  /* 0x0000000000017941 */ /* 0x000fea0003800000 */
.L_x_44:
[----:B------:R-:W-:Y:S01]  /*2230*/  @!P0 IMAD R31, R31, R22, R3 ;  /* 0x000000161f1f8224 */ /* 0x000fe200078e0203 */
[----:B------:R-:W-:Y:S04]  /*2240*/  BSSY B1, `(.L_x_46) ;  /* 0x0000006000017945 */ /* 0x000fe80003800000 */
[----:B------:R0:W-:Y:S01]  /*2250*/  @!P0 STG.E.U8 desc[UR36][R4.64+0x9], R31 ;  /* 0x0000091f04008986 */ /* 0x0001e2000c101124 */
[----:B------:R-:W-:Y:S05]  /*2260*/  @P5 BRA `(.L_x_47) ;  /* 0x00000000000c5947 */ /* 0x000fea0003800000 */
[----:B------:R-:W5:Y:S02]  /*2270*/  LDG.E.U8 R56, desc[UR36][R8.64+0x10] ;  /* 0x0000102408387981 */ /* 0x000f64000c1e1100 */
[----:B-----5:R-:W-:-:S05]  /*2280*/  PRMT R0, R56, 0x8880, RZ ;  /* 0x0000888038007816 */ /* 0x020fca00000000ff */
[----:B------:R-:W-:-:S07]  /*2290*/  IMAD R3, R0, R23, RZ ;  /* 0x0000001700037224 */ /* 0x000fce00078e02ff */
.L_x_47:
[----:B------:R-:W-:Y:S05]  /*22a0*/  BSYNC B1 ;  /* 0x0000000000017941 */ /* 0x000fea0003800000 */
.L_x_46:
[----:B---3--:R-:W-:Y:S01]  /*22b0*/  @!P5 IMAD R13, R32, R22, R3 ;  /* 0x00000016200dd224 */ /* 0x008fe200078e0203 */
[----:B------:R-:W-:Y:S04]  /*22c0*/  BSSY B1, `(.L_x_48) ;  /* 0x0000006000017945 */ /* 0x000fe80003800000 */
[----:B------:R3:W-:Y:S01]  /*22d0*/  @!P5 STG.E.U8 desc[UR36][R6.64+0x10], R13 ;  /* 0x0000100d0600d986 */ /* 0x0007e2000c101124 */
[----:B------:R-:W-:Y:S05]  /*22e0*/  @P4 BRA `(.L_x_49) ;  /* 0x00000000000c4947 */ /* 0x000fea0003800000 */
[----:B------:R-:W5:Y:S02]  /*22f0*/  LDG.E.U8 R56, desc[UR36][R8.64+0x11] ;  /* 0x0000112408387981 */ /* 0x000f64000c1e1100 */
[----:B-----5:R-:W-:-:S05]  /*2300*/  PRMT R0, R56, 0x8880, RZ ;  /* 0x0000888038007816 */ /* 0x020fca00000000ff */
[----:B------:R-:W-:-:S07]  /*2310*/  IMAD R3, R0, R23, RZ ;  /* 0x0000001700037224 */ /* 0x000fce00078e02ff */
.L_x_49:
[----:B------:R-:W-:Y:S05]  /*2320*/  BSYNC B1 ;  /* 0x0000000000017941 */ /* 0x000fea0003800000 */
.L_x_48:
        /* <DEDUP_REMOVED lines=13> */
.L_x_51:
[----:B------:R-:W-:Y:S05]  /*2400*/  BSYNC B1 ;  /* 0x0000000000017941 */ /* 0x000fea0003800000 */
.L_x_50:
[----:B---3--:R-:W-:Y:S01]  /*2410*/  @!P3 IMAD R13, R34, R22, R3 ;  /* 0x00000016220db224 */ /* 0x008fe200078e0203 */
[----:B------:R-:W-:Y:S04]  /*2420*/  BSSY B1, `(.L_x_52) ;  /* 0x0000006000017945 */ /* 0x000fe80003800000 */
[----:B------:R3:W-:Y:S01]  /*2430*/  @!P3 STG.E.U8 desc[UR36][R4.64+0x10], R13 ;  /* 0x0000100d0400b986 */ /* 0x0007e2000c101124 */
[----:B------:R-:W-:Y:S05]  /*2440*/  @P2 BRA `(.L_x_53) ;  /* 0x00000000000c2947 */ /* 0x000fea0003800000 */
[----:B------:R-:W5:Y:S02]  /*2450*/  LDG.E.U8 R56, desc[UR36][R10.64+0x11] ;  /* 0x000011240a387981 */ /* 0x000f64000c1e1100 */
[----:B-----5:R-:W-:-:S05]  /*2460*/  PRMT R0, R56, 0x8880, RZ ;  /* 0x0000888038007816 */ /* 0x020fca00000000ff */
[----:B------:R-:W-:-:S07]  /*2470*/  IMAD R3, R0, R23, RZ ;  /* 0x0000001700037224 */ /* 0x000fce00078e02ff */
.L_x_53:
[----:B------:R-:W-:Y:S05]  /*2480*/  BSYNC B1 ;  /* 0x0000000000017941 */ /* 0x000fea0003800000 */
.L_x_52:
[----:B------:R-:W-:Y:S01]  /*2490*/  @!P2 IMAD R35, R35, R22, R3 ;  /* 0x000000162323a224 */ /* 0x000fe200078e0203 */
[----:B------:R-:W-:Y:S04]  /*24a0*/  BSSY B1, `(.L_x_54) ;  /* 0x0000006000017945 */ /* 0x000fe80003800000 */
[----:B------:R0:W-:Y:S01]  /*24b0*/  @!P2 STG.E.U8 desc[UR36][R4.64+0x11], R35 ;  /* 0x000011230400a986 */ /* 0x0001e2000c101124 */
[----:B------:R-:W-:Y:S05]  /*24c0*/  @P5 BRA `(.L_x_55) ;  /* 0x00000000000c5947 */ /* 0x000fea0003800000 */
[----:B------:R-:W5:Y:S02]  /*24d0*/  LDG.E.U8 R56, desc[UR36][R8.64+0x18] ;  /* 0x0000182408387981 */ /* 0x000f64000c1e1100 */
[----:B-----5:R-:W-:-:S05]  /*24e0*/  PRMT R0, R56, 0x8880, RZ ;  /* 0x0000888038007816 */ /* 0x020fca00000000ff */
[----:B------:R-:W-:-:S07]  /*24f0*/  IMAD R3, R0, R23, RZ ;  /* 0x0000001700037224 */ /* 0x000fce00078e02ff */
.L_x_55:
[----:B------:R-:W-:Y:S05]  /*2500*/  BSYNC B1 ;  /* 0x0000000000017941 */ /* 0x000fea0003800000 */
.L_x_54:
[----:B---3--:R-:W-:Y:S01]  /*2510*/  @!P5 IMAD R13, R36, R22, R3 ;  /* 0x00000016240dd224 */ /* 0x008fe200078e0203 */
[----:B------:R-:W-:Y:S04]  /*2520*/  BSSY B1, `(.L_x_56) ;  /* 0x0000006000017945 */ /* 0x000fe80003800000 */
[----:B------:R3:W-:Y:S01]  /*2530*/  @!P5 STG.E.U8 desc[UR36][R6.64+0x18], R13 ;  /* 0x0000180d0600d986 */ /* 0x0007e2000c101124 */
[----:B------:R-:W-:Y:S05]  /*2540*/  @P4 BRA `(.L_x_57) ;  /* 0x00000000000c4947 */ /* 0x000fea0003800000 */
[----:B------:R-:W5:Y:S02]  /*2550*/  LDG.E.U8 R56, desc[UR36][R8.64+0x19] ;  /* 0x0000192408387981 */ /* 0x000f64000c1e1100 */
[----:B-----5:R-:W-:-:S05]  /*2560*/  PRMT R0, R56, 0x8880, RZ ;  /* 0x0000888038007816 */ /* 0x020fca00000000ff */
[----:B------:R-:W-:-:S07]  /*2570*/  IMAD R3, R0, R23, RZ ;  /* 0x0000001700037224 */ /* 0x000fce00078e02ff */
.L_x_57:
[----:B------:R-:W-:Y:S05]  /*2580*/  BSYNC B1 ;  /* 0x0000000000017941 */ /* 0x000fea0003800000 */
.L_x_56:
        /* <DEDUP_REMOVED lines=13> */
.L_x_59:
[----:B------:R-:W-:Y:S05]  /*2660*/  BSYNC B1 ;  /* 0x0000000000017941 */ /* 0x000fea0003800000 */
.L_x_58:
[----:B---3--:R-:W-:Y:S01]  /*2670*/  @!P1 IMAD R13, R38, R22, R3 ;  /* 0x00000016260d9224 */ /* 0x008fe200078e0203 */
[----:B------:R-:W-:Y:S04]  /*2680*/  BSSY B1, `(.L_x_60) ;  /* 0x0000006000017945 */ /* 0x000fe80003800000 */
[----:B------:R3:W-:Y:S01]  /*2690*/  @!P1 STG.E.U8 desc[UR36][R4.64+0x18], R13 ;  /* 0x0000180d04009986 */ /* 0x0007e2000c101124 */
[----:B------:R-:W-:Y:S05]  /*26a0*/  @P4 BRA `(.L_x_61) ;  /* 0x00000000000c4947 */ /* 0x000fea0003800000 */
[----:B------:R-:W5:Y:S02]  /*26b0*/  LDG.E.U8 R56, desc[UR36][R10.64+0x19] ;  /* 0x000019240a387981 */ /* 0x000f64000c1e1100 */
[----:B-----5:R-:W-:-:S05]  /*26c0*/  PRMT R0, R56, 0x8880, RZ ;  /* 0x0000888038007816 */ /* 0x020fca00000000ff */
[----:B------:R-:W-:-:S07]  /*26d0*/  IMAD R3, R0, R23, RZ ;  /* 0x0000001700037224 */ /* 0x000fce00078e02ff */
.L_x_61:
[----:B------:R-:W-:Y:S05]  /*26e0*/  BSYNC B1 ;  /* 0x0000000000017941 */ /* 0x000fea0003800000 */
.L_x_60:
[----:B------:R-:W-:Y:S01]  /*26f0*/  @!P4 IMAD R39, R39, R22, R3 ;  /* 0x000000162727c224 */ /* 0x000fe200078e0203 */
[----:B------:R-:W-:Y:S04]  /*2700*/  BSSY B1, `(.L_x_62) ;  /* 0x0000006000017945 */ /* 0x000fe80003800000 */
[----:B------:R0:W-:Y:S01]  /*2710*/  @!P4 STG.E.U8 desc[UR36][R4.64+0x19], R39 ;  /* 0x000019270400c986 */ /* 0x0001e2000c101124 */
[----:B------:R-:W-:Y:S05]  /*2720*/  @P5 BRA `(.L_x_63) ;  /* 0x00000000000c5947 */ /* 0x000fea0003800000 */
[----:B------:R-:W5:Y:S02]  /*2730*/  LDG.E.U8 R56, desc[UR36][R8.64+0x20] ;  /* 0x0000202408387981 */ /* 0x000f64000c1e1100 */
[----:B-----5:R-:W-:-:S05]  /*2740*/  PRMT R0, R56, 0x8880, RZ ;  /* 0x0000888038007816 */ /* 0x020fca00000000ff */
[----:B------:R-:W-:-:S07]  /*2750*/  IMAD R3, R0, R23, RZ ;  /* 0x0000001700037224 */ /* 0x000fce00078e02ff */
.L_x_63:
[----:B------:R-:W-:Y:S05]  /*2760*/  BSYNC B1 ;  /* 0x0000000000017941 */ /* 0x000fea0003800000 */
.L_x_62:
[----:B---3--:R-:W-:Y:S01]  /*2770*/  @!P5 IMAD R13, R40, R22, R3 ;  /* 0x00000016280dd224 */ /* 0x008fe200078e0203 */
[----:B------:R-:W-:Y:S04]  /*2780*/  BSSY B1, `(.L_x_64) ;  /* 0x0000006000017945 */ /* 0x000fe80003800000 */
[----:B------:R3:W-:Y:S01]  /*2790*/  @!P5 STG.E.U8 desc[UR36][R6.64+0x20], R13 ;  /* 0x0000200d0600d986 */ /* 0x0007e2000c101124 */
[----:B------:R-:W-:Y:S05]  /*27a0*/  @P0 BRA `(.L_x_65) ;  /* 0x00000000000c0947 */ /* 0x000fea0003800000 */
[----:B------:R-:W5:Y:S02]  /*27b0*/  LDG.E.U8 R56, desc[UR36][R8.64+0x21] ;  /* 0x0000212408387981 */ /* 0x000f64000c1e1100 */
[----:B-----5:R-:W-:-:S05]  /*27c0*/  PRMT R0, R56, 0x8880, RZ ;  /* 0x0000888038007816 */ /* 0x020fca00000000ff */
[----:B------:R-:W-:-:S07]  /*27d0*/  IMAD R3, R0, R23, RZ ;  /* 0x0000001700037224 */ /* 0x000fce00078e02ff */
.L_x_65:
[----:B------:R-:W-:Y:S05]  /*27e0*/  BSYNC B1 ;  /* 0x0000000000017941 */ /* 0x000fea0003800000 */
.L_x_64:
        /* <DEDUP_REMOVED lines=13> */
.L_x_67:
[----:B------:R-:W-:Y:S05]  /*28c0*/  BSYNC B1 ;  /* 0x0000000000017941 */ /* 0x000fea0003800000 */
.L_x_66:
[----:B---3--:R-:W-:Y:S01]  /*28d0*/  @!P3 IMAD R13, R42, R22, R3 ;  /* 0x000000162a0db224 */ /* 0x008fe200078e0203 */
[----:B------:R-:W-:Y:S04]  /*28e0*/  BSSY B1, `(.L_x_68) ;  /* 0x0000006000017945 */ /* 0x000fe80003800000 */
[----:B------:R3:W-:Y:S01]  /*28f0*/  @!P3 STG.E.U8 desc[UR36][R4.64+0x20], R13 ;  /* 0x0000200d0400b986 */ /* 0x0007e2000c101124 */
[----:B------:R-:W-:Y:S05]  /*2900*/  @P2 BRA `(.L_x_69) ;  /* 0x00000000000c2947 */ /* 0x000fea0003800000 */
[----:B------:R-:W5:Y:S02]  /*2910*/  LDG.E.U8 R56, desc[UR36][R10.64+0x21] ;  /* 0x000021240a387981 */ /* 0x000f64000c1e1100 */
[----:B-----5:R-:W-:-:S05]  /*2920*/  PRMT R0, R56, 0x8880, RZ ;  /* 0x0000888038007816 */ /* 0x020fca00000000ff */
[----:B------:R-:W-:-:S07]  /*2930*/  IMAD R3, R0, R23, RZ ;  /* 0x0000001700037224 */ /* 0x000fce00078e02ff */
.L_x_69:
[----:B------:R-:W-:Y:S05]  /*2940*/  BSYNC B1 ;  /* 0x0000000000017941 */ /* 0x000fea0003800000 */
.L_x_68:
[----:B------:R-:W-:Y:S01]  /*2950*/  @!P2 IMAD R43, R43, R22, R3 ;  /* 0x000000162b2ba224 */ /* 0x000fe200078e0203 */
[----:B------:R-:W-:Y:S04]  /*2960*/  BSSY B1, `(.L_x_70) ;  /* 0x0000006000017945 */ /* 0x000fe80003800000 */
[----:B------:R0:W-:Y:S01]  /*2970*/  @!P2 STG.E.U8 desc[UR36][R4.64+0x21], R43 ;  /* 0x0000212b0400a986 */ /* 0x0001e2000c101124 */
[----:B------:R-:W-:Y:S05]  /*2980*/  @P0 BRA `(.L_x_71) ;  /* 0x00000000000c0947 */ /* 0x000fea0003800000 */
[----:B------:R-:W5:Y:S02]  /*2990*/  LDG.E.U8 R56, desc[UR36][R8.64+0x28] ;  /* 0x0000282408387981 */ /* 0x000f64000c1e1100 */
[----:B-----5:R-:W-:-:S05]  /*29a0*/  PRMT R0, R56, 0x8880, RZ ;  /* 0x0000888038007816 */ /* 0x020fca00000000ff */
[----:B------:R-:W-:-:S07]  /*29b0*/  IMAD R3, R0, R23, RZ ;  /* 0x0000001700037224 */ /* 0x000fce00078e02ff */
.L_x_71:
[----:B------:R-:W-:Y:S05]  /*29c0*/  BSYNC B1 ;  /* 0x0000000000017941 */ /* 0x000fea0003800000 */
.L_x_70:
[----:B---3--:R-:W-:Y:S01]  /*29d0*/  @!P0 IMAD R13, R44, R22, R3 ;  /* 0x000000162c0d8224 */ /* 0x008fe200078e0203 */
[----:B------:R-:W-:Y:S04]  /*29e0*/  BSSY B1, `(.L_x_72) ;  /* 0x0000006000017945 */ /* 0x000fe80003800000 */
[----:B------:R3:W-:Y:S01]  /*29f0*/  @!P0 STG.E.U8 desc[UR36][R6.64+0x28], R13 ;  /* 0x0000280d06008986 */ /* 0x0007e2000c101124 */
[----:B------:R-:W-:Y:S05]  /*2a00*/  @P5 BRA `(.L_x_73) ;  /* 0x00000000000c5947 */ /* 0x000fea0003800000 */
[----:B------:R-:W5:Y:S02]  /*2a10*/  LDG.E.U8 R56, desc[UR36][R8.64+0x29] ;  /* 0x0000292408387981 */ /* 0x000f64000c1e1100 */
[----:B-----5:R-:W-:-:S05]  /*2a20*/  PRMT R0, R56, 0x8880, RZ ;  /* 0x0000888038007816 */ /* 0x020fca00000000ff */
[----:B------:R-:W-:-:S07]  /*2a30*/  IMAD R3, R0, R23, RZ ;  /* 0x0000001700037224 */ /* 0x000fce00078e02ff */
.L_x_73:
[----:B------:R-:W-:Y:S05]  /*2a40*/  BSYNC B1 ;  /* 0x0000000000017941 */ /* 0x000fea0003800000 */
.L_x_72:
        /* <DEDUP_REMOVED lines=13> */
.L_x_75:
[----:B------:R-:W-:Y:S05]  /*2b20*/  BSYNC B1 ;  /* 0x0000000000017941 */ /* 0x000fea0003800000 */
.L_x_74:
[----:B---3--:R-:W-:Y:S01]  /*2b30*/  @!P4 IMAD R13, R46, R22, R3 ;  /* 0x000000162e0dc224 */ /* 0x008fe200078e0203 */
[----:B------:R-:W-:Y:S04]  /*2b40*/  BSSY B1, `(.L_x_76) ;  /* 0x0000006000017945 */ /* 0x000fe80003800000 */
[----:B------:R3:W-:Y:S01]  /*2b50*/  @!P4 STG.E.U8 desc[UR36][R4.64+0x28], R13 ;  /* 0x0000280d0400c986 */ /* 0x0007e2000c101124 */
[----:B------:R-:W-:Y:S05]  /*2b60*/  @P1 BRA `(.L_x_77) ;  /* 0x00000000000c1947 */ /* 0x000fea0003800000 */
[----:B------:R-:W5:Y:S02]  /*2b70*/  LDG.E.U8 R56, desc[UR36][R10.64+0x29] ;  /* 0x000029240a387981 */ /* 0x000f64000c1e1100 */
[----:B-----5:R-:W-:-:S05]  /*2b80*/  PRMT R0, R56, 0x8880, RZ ;  /* 0x0000888038007816 */ /* 0x020fca00000000ff */
[----:B------:R-:W-:-:S07]  /*2b90*/  IMAD R3, R0, R23, RZ ;  /* 0x0000001700037224 */ /* 0x000fce00078e02ff */
.L_x_77:
[----:B------:R-:W-:Y:S05]  /*2ba0*/  BSYNC B1 ;  /* 0x0000000000017941 */ /* 0x000fea0003800000 */
.L_x_76:
[----:B------:R-:W-:Y:S01]  /*2bb0*/  @!P1 IMAD R47, R47, R22, R3 ;  /* 0x000000162f2f9224 */ /* 0x000fe200078e0203 */
[----:B------:R-:W-:Y:S04]  /*2bc0*/  BSSY B1, `(.L_x_78) ;  /* 0x0000006000017945 */ /* 0x000fe80003800000 */
[----:B------:R0:W-:Y:S01]  /*2bd0*/  @!P1 STG.E.U8 desc[UR36][R4.64+0x29], R47 ;  /* 0x0000292f04009986 */ /* 0x0001e2000c101124 */
[----:B------:R-:W-:Y:S05]  /*2be0*/  @P3 BRA `(.L_x_79) ;  /* 0x00000000000c3947 */ /* 0x000fea0003800000 */
[----:B------:R-:W5:Y:S02]  /*2bf0*/  LDG.E.U8 R56, desc[UR36][R8.64+0x30] ;  /* 0x0000302408387981 */ /* 0x000f64000c1e1100 */
[----:B-----5:R-:W-:-:S05]  /*2c00*/  PRMT R0, R56, 0x8880, RZ ;  /* 0x0000888038007816 */ /* 0x020fca00000000ff */
[----:B------:R-:W-:-:S07]  /*2c10*/  IMAD R3, R0, R23, RZ ;  /* 0x0000001700037224 */ /* 0x000fce00078e02ff */
.L_x_79:
[----:B------:R-:W-:Y:S05]  /*2c20*/  BSYNC B1 ;  /* 0x0000000000017941 */ /* 0x000fea0003800000 */
.L_x_78:
[----:B---3--:R-:W-:Y:S01]  /*2c30*/  @!P3 IMAD R13, R48, R22, R3 ;  /* 0x00000016300db224 */ /* 0x008fe200078e0203 */
[----:B------:R-:W-:Y:S04]  /*2c40*/  BSSY B1, `(.L_x_80) ;  /* 0x0000006000017945 */ /* 0x000fe80003800000 */
[----:B------:R3:W-:Y:S01]  /*2c50*/  @!P3 STG.E.U8 desc[UR36][R6.64+0x30], R13 ;  /* 0x0000300d0600b986 */ /* 0x0007e2000c101124 */
[----:B------:R-:W-:Y:S05]  /*2c60*/  @P5 BRA `(.L_x_81) ;  /* 0x00000000000c5947 */ /* 0x000fea0003800000 */
[----:B------:R-:W5:Y:S02]  /*2c70*/  LDG.E.U8 R56, desc[UR36][R8.64+0x31] ;  /* 0x0000312408387981 */ /* 0x000f64000c1e1100 */
[----:B-----5:R-:W-:-:S05]  /*2c80*/  PRMT R0, R56, 0x8880, RZ ;  /* 0x0000888038007816 */ /* 0x020fca00000000ff */
[----:B------:R-:W-:-:S07]  /*2c90*/  IMAD R3, R0, R23, RZ ;  /* 0x0000001700037224 */ /* 0x000fce00078e02ff */
.L_x_81:
[----:B------:R-:W-:Y:S05]  /*2ca0*/  BSYNC B1 ;  /* 0x0000000000017941 */ /* 0x000fea0003800000 */
.L_x_80:
        /* <DEDUP_REMOVED lines=9> */
[----:B------:R-:W-:Y:S01]  /*2d40*/  ISETP.LT.OR P3, PT, R20, 0x9, !P3 ;  /* 0x000000091400780c */ /* 0x000fe20005f61670 */
[----:B------:R-:W-:-:S12]  /*2d50*/  @P2 BRA `(.L_x_83) ;  /* 0x00000000000c2947 */ /* 0x000fd80003800000 */
[----:B------:R-:W5:Y:S02]  /*2d60*/  LDG.E.U8 R56, desc[UR36][R10.64+0x30] ;  /* 0x000030240a387981 */ /* 0x000f64000c1e1100 */
[----:B-----5:R-:W-:-:S05]  /*2d70*/  PRMT R0, R56, 0x8880, RZ ;  /* 0x0000888038007816 */ /* 0x020fca00000000ff */
[----:B------:R-:W-:-:S07]  /*2d80*/  IMAD R3, R0, R23, RZ ;  /* 0x0000001700037224 */ /* 0x000fce00078e02ff */
.L_x_83:
[----:B------:R-:W-:Y:S05]  /*2d90*/  BSYNC B1 ;  /* 0x0000000000017941 */ /* 0x000fea0003800000 */
.L_x_82:
[----:B---3--:R-:W-:Y:S01]  /*2da0*/  @!P2 IMAD R13, R50, R22, R3 ;  /* 0x00000016320da224 */ /* 0x008fe200078e0203 */
[----:B------:R-:W-:Y:S04]  /*2db0*/  BSSY B1, `(.L_x_84) ;  /* 0x0000006000017945 */ /* 0x000fe80003800000 */
[----:B------:R3:W-:Y:S01]  /*2dc0*/  @!P2 STG.E.U8 desc[UR36][R4.64+0x30], R13 ;  /* 0x0000300d0400a986 */ /* 0x0007e2000c101124 */
[----:B------:R-:W-:Y:S05]  /*2dd0*/  @P0 BRA `(.L_x_85) ;  /* 0x00000000000c0947 */ /* 0x000fea0003800000 */
[----:B------:R-:W5:Y:S02]  /*2de0*/  LDG.E.U8 R56, desc[UR36][R10.64+0x31] ;  /* 0x000031240a387981 */ /* 0x000f64000c1e1100 */
[----:B-----5:R-:W-:-:S05]  /*2df0*/  PRMT R0, R56, 0x8880, RZ ;  /* 0x0000888038007816 */ /* 0x020fca00000000ff */
[----:B------:R-:W-:-:S07]  /*2e00*/  IMAD R3, R0, R23, RZ ;  /* 0x0000001700037224 */ /* 0x000fce00078e02ff */
.L_x_85:
[----:B------:R-:W-:Y:S05]  /*2e10*/  BSYNC B1 ;  /* 0x0000000000017941 */ /* 0x000fea0003800000 */
.L_x_84:
[----:B------:R-:W-:Y:S01]  /*2e20*/  @!P0 IMAD R51, R51, R22, R3 ;  /* 0x0000001633338224 */ /* 0x000fe200078e0203 */
[----:B------:R-:W-:Y:S04]  /*2e30*/  BSSY B1, `(.L_x_86) ;  /* 0x0000006000017945 */ /* 0x000fe80003800000 */
[----:B------:R0:W-:Y:S01]  /*2e40*/  @!P0 STG.E.U8 desc[UR36][R4.64+0x31], R51 ;  /* 0x0000313304008986 */ /* 0x0001e2000c101124 */
[----:B------:R-:W-:Y:S05]  /*2e50*/  @P5 BRA `(.L_x_87) ;  /* 0x00000000000c5947 */ /* 0x000fea0003800000 */
[----:B------:R-:W5:Y:S02]  /*2e60*/  LDG.E.U8 R56, desc[UR36][R8.64+0x38] ;  /* 0x0000382408387981 */ /* 0x000f64000c1e1100 */
[----:B-----5:R-:W-:-:S05]  /*2e70*/  PRMT R0, R56, 0x8880, RZ ;  /* 0x0000888038007816 */ /* 0x020fca00000000ff */
[----:B------:R-:W-:-:S07]  /*2e80*/  IMAD R3, R0, R23, RZ ;  /* 0x0000001700037224 */ /* 0x000fce00078e02ff */
.L_x_87:
[----:B------:R-:W-:Y:S05]  /*2e90*/  BSYNC B1 ;  /* 0x0000000000017941 */ /* 0x000fea0003800000 */
.L_x_86:
[----:B---3--:R-:W-:Y:S01]  /*2ea0*/  @!P5 IMAD R13, R52, R22, R3 ;  /* 0x00000016340dd224 */ /* 0x008fe200078e0203 */
[----:B------:R-:W-:Y:S04]  /*2eb0*/  BSSY B1, `(.L_x_88) ;  /* 0x0000006000017945 */ /* 0x000fe80003800000 */
[----:B------:R3:W-:Y:S01]  /*2ec0*/  @!P5 STG.E.U8 desc[UR36][R6.64+0x38], R13 ;  /* 0x0000380d0600d986 */ /* 0x0007e2000c101124 */
[----:B------:R-:W-:Y:S05]  /*2ed0*/  @P4 BRA `(.L_x_89) ;  /* 0x00000000000c4947 */ /* 0x000fea0003800000 */
[----:B------:R-:W5:Y:S02]  /*2ee0*/  LDG.E.U8 R56, desc[UR36][R8.64+0x39] ;  /* 0x0000392408387981 */ /* 0x000f64000c1e1100 */
[----:B-----5:R-:W-:-:S05]  /*2ef0*/  PRMT R0, R56, 0x8880, RZ ;  /* 0x0000888038007816 */ /* 0x020fca00000000ff */
[----:B------:R-:W-:-:S07]  /*2f00*/  IMAD R3, R0, R23, RZ ;  /* 0x0000001700037224 */ /* 0x000fce00078e02ff */
.L_x_89:
[----:B------:R-:W-:Y:S05]  /*2f10*/  BSYNC B1 ;  /* 0x0000000000017941 */ /* 0x000fea0003800000 */
.L_x_88:
[----:B------:R-:W-:Y:S01]  /*2f20*/  @!P4 IMAD R53, R53, R22, R3 ;  /* 0x000000163535c224 */ /* 0x000fe200078e0203 */
[----:B------:R-:W-:Y:S04]  /*2f30*/  BSSY B1, `(.L_x_90) ;  /* 0x0000006000017945 */ /* 0x000fe80003800000 */
[----:B------:R0:W-:Y:S01]  /*2f40*/  @!P4 STG.E.U8 desc[UR36][R6.64+0x39], R53 ;  /* 0x000039350600c986 */ /* 0x0001e2000c101124 */
[----:B------:R-:W-:Y:S05]  /*2f50*/  @P3 BRA `(.L_x_91) ;  /* 0x00000000000c3947 */ /* 0x000fea0003800000 */
[----:B------:R-:W5:Y:S02]  /*2f60*/  LDG.E.U8 R56, desc[UR36][R10.64+0x38] ;  /* 0x000038240a387981 */ /* 0x000f64000c1e1100 */
[----:B-----5:R-:W-:-:S05]  /*2f70*/  PRMT R0, R56, 0x8880, RZ ;  /* 0x0000888038007816 */ /* 0x020fca00000000ff */
[----:B------:R-:W-:-:S07]  /*2f80*/  IMAD R3, R0, R23, RZ ;  /* 0x0000001700037224 */ /* 0x000fce00078e02ff */
.L_x_91:
[----:B------:R-:W-:Y:S05]  /*2f90*/  BSYNC B1 ;  /* 0x0000000000017941 */ /* 0x000fea0003800000 */
.L_x_90:
[----:B0123--:R-:W-:Y:S01]  /*2fa0*/  @!P3 IMAD R7, R54, R22, R3 ;  /* 0x000000163607b224 */ /* 0x00ffe200078e0203 */
[----:B------:R-:W-:Y:S01]  /*2fb0*/  ISETP.LT.OR P1, PT, R20, 0x9, !P1 ;  /* 0x000000091400780c */ /* 0x000fe20004f21670 */
[----:B------:R-:W-:Y:S03]  /*2fc0*/  BSSY B1, `(.L_x_92) ;  /* 0x0000006000017945 */ /* 0x000fe60003800000 */
[----:B------:R0:W-:Y:S09]  /*2fd0*/  @!P3 STG.E.U8 desc[UR36][R4.64+0x38], R7 ;  /* 0x000038070400b986 */ /* 0x0001f2000c101124 */
[----:B------:R-:W-:Y:S05]  /*2fe0*/  @P1 BRA `(.L_x_93) ;  /* 0x00000000000c1947 */ /* 0x000fea0003800000 */
[----:B------:R-:W2:Y:S02]  /*2ff0*/  LDG.E.U8 R56, desc[UR36][R10.64+0x39] ;  /* 0x000039240a387981 */ /* 0x000ea4000c1e1100 */
[----:B--2---:R-:W-:-:S05]  /*3000*/  PRMT R0, R56, 0x8880, RZ ;  /* 0x0000888038007816 */ /* 0x004fca00000000ff */
[----:B------:R-:W-:-:S07]  /*3010*/  IMAD R3, R0, R23, RZ ;  /* 0x0000001700037224 */ /* 0x000fce00078e02ff */
.L_x_93:
[----:B------:R-:W-:Y:S05]  /*3020*/  BSYNC B1 ;  /* 0x0000000000017941 */ /* 0x000fea0003800000 */
.L_x_92:
[----:B------:R-:W-:Y:S01]  /*3030*/  IMAD R3, R55, R22, R3 ;  /* 0x0000001637037224 */ /* 0x000fe200078e0203 */
[----:B------:R-:W-:Y:S06]  /*3040*/  @P1 BRA `(.L_x_94) ;  /* 0x0000000400c81947 */ /* 0x000fec0003800000 */
[----:B------:R1:W-:Y:S01]  /*3050*/  STG.E.U8 desc[UR36][R4.64+0x39], R3 ;  /* 0x0000390304007986 */ /* 0x0003e2000c101124 */
[----:B------:R-:W-:Y:S05]  /*3060*/  BRA `(.L_x_94) ;  /* 0x0000000400c07947 */ /* 0x000fea0003800000 */
.L_x_29:
[C---:B------:R-:W-:Y:S02]  /*3070*/  ISETP.GE.AND P1, PT, R58.reuse, 0x1, PT ;  /* 0x000000013a00780c */ /* 0x040fe40003f26270 */
[----:B------:R-:W-:Y:S02]  /*3080*/  ISETP.GE.AND P0, PT, R58, 0x2, PT ;  /* 0x000000023a00780c */ /* 0x000fe40003f06270 */
[C---:B------:R-:W-:Y:S02]  /*3090*/  ISETP.LT.OR P4, PT, R20.reuse, 0x1, !P1 ;  /* 0x000000011400780c */ /* 0x040fe40004f81670 */
[C---:B------:R-:W-:Y:S02]  /*30a0*/  ISETP.LT.OR P5, PT, R20.reuse, 0x1, !P0 ;  /* 0x000000011400780c */ /* 0x040fe400047a1670 */
[C---:B------:R-:W-:Y:S02]  /*30b0*/  ISETP.LT.OR P1, PT, R20.reuse, 0x9, !P1 ;  /* 0x000000091400780c */ /* 0x040fe40004f21670 */
[----:B------:R-:W-:-:S02]  /*30c0*/  ISETP.LT.OR P0, PT, R20, 0x9, !P0 ;  /* 0x000000091400780c */ /* 0x000fc40004701670 */
[C---:B------:R-:W-:Y:S02]  /*30d0*/  ISETP.GE.AND P3, PT, R58.reuse, 0x9, PT ;  /* 0x000000093a00780c */ /* 0x040fe40003f66270 */
[----:B------:R-:W-:-:S03]  /*30e0*/  ISETP.GE.AND P2, PT, R58, 0xa, PT ;  /* 0x0000000a3a00780c */ /* 0x000fc60003f46270 */
[-C--:B------:R-:W-:Y:S02]  /*30f0*/  @!P4 IMAD R3, R24, R22.reuse, RZ ;  /* 0x000000161803c224 */ /* 0x080fe400078e02ff */
[-C--:B------:R-:W-:Y:S02]  /*3100*/  @!P5 IMAD R25, R25, R22.reuse, RZ ;  /* 0x000000161919d224 */ /* 0x080fe400078e02ff */
[-C--:B------:R-:W-:Y:S01]  /*3110*/  @!P1 IMAD R9, R26, R22.reuse, RZ ;  /* 0x000000161a099224 */ /* 0x080fe200078e02ff */
[----:B------:R0:W-:Y:S01]  /*3120*/  @!P4 STG.E.U8 desc[UR36][R6.64], R3 ;  /* 0x000000030600c986 */ /* 0x0001e2000c101124 */
[C---:B------:R-:W-:Y:S01]  /*3130*/  ISETP.LT.OR P4, PT, R20.reuse, 0x1, !P3 ;  /* 0x000000011400780c */ /* 0x040fe20005f81670 */
[----:B------:R-:W-:Y:S02]  /*3140*/  @!P0 IMAD R27, R27, R22, RZ ;  /* 0x000000161b1b8224 */ /* 0x000fe400078e02ff */
[----:B------:R-:W-:Y:S01]  /*3150*/  @!P5 STG.E.U8 desc[UR36][R6.64+0x1], R25 ;  /* 0x000001190600d986 */ /* 0x000fe2000c101124 */
[----:B------:R-:W-:-:S02]  /*3160*/  ISETP.LT.OR P5, PT, R20, 0x1, !P2 ;  /* 0x000000011400780c */ /* 0x000fc400057a1670 */
[C---:B------:R-:W-:Y:S01]  /*3170*/  ISETP.LT.OR P2, PT, R20.reuse, 0x9, !P2 ;  /* 0x000000091400780c */ /* 0x040fe20005741670 */
[----:B------:R1:W-:Y:S01]  /*3180*/  @!P1 STG.E.U8 desc[UR36][R4.64], R9 ;  /* 0x0000000904009986 */ /* 0x0003e2000c101124 */
[----:B------:R-:W-:Y:S02]  /*3190*/  ISETP.LT.OR P1, PT, R20, 0x9, !P3 ;  /* 0x000000091400780c */ /* 0x000fe40005f21670 */
[C---:B------:R-:W-:Y:S01]  /*31a0*/  ISETP.GE.AND P3, PT, R58.reuse, 0x11, PT ;  /* 0x000000113a00780c */ /* 0x040fe20003f66270 */
[----:B------:R-:W-:Y:S01]  /*31b0*/  @!P0 STG.E.U8 desc[UR36][R4.64+0x1], R27 ;  /* 0x0000011b04008986 */ /* 0x000fe2000c101124 */
[----:B------:R-:W-:Y:S01]  /*31c0*/  ISETP.GE.AND P0, PT, R58, 0x12, PT ;  /* 0x000000123a00780c */ /* 0x000fe20003f06270 */
[----:B------:R-:W-:-:S04]  /*31d0*/  @!P4 IMAD R11, R28, R22, RZ ;  /* 0x000000161c0bc224 */ /* 0x000fc800078e02ff */
[-C--:B------:R-:W-:Y:S01]  /*31e0*/  @!P5 IMAD R29, R29, R22.reuse, RZ ;  /* 0x000000161d1dd224 */ /* 0x080fe200078e02ff */
[----:B------:R-:W-:Y:S01]  /*31f0*/  @!P4 STG.E.U8 desc[UR36][R6.64+0x8], R11 ;  /* 0x0000080b0600c986 */ /* 0x000fe2000c101124 */
[C---:B------:R-:W-:Y:S01]  /*3200*/  ISETP.LT.OR P4, PT, R20.reuse, 0x1, !P3 ;  /* 0x000000011400780c */ /* 0x040fe20005f81670 */
[-C--:B------:R-:W-:Y:S02]  /*3210*/  @!P2 IMAD R31, R31, R22.reuse, RZ ;  /* 0x000000161f1fa224 */ /* 0x080fe400078e02ff */
[----:B------:R-:W-:Y:S01]  /*3220*/  @!P5 STG.E.U8 desc[UR36][R6.64+0x9], R29 ;  /* 0x0000091d0600d986 */ /* 0x000fe2000c101124 */
[----:B------:R-:W-:Y:S01]  /*3230*/  ISETP.LT.OR P5, PT, R20, 0x1, !P0 ;  /* 0x000000011400780c */ /* 0x000fe200047a1670 */
[----:B0-----:R-:W-:Y:S01]  /*3240*/  @!P1 IMAD R3, R30, R22, RZ ;  /* 0x000000161e039224 */ /* 0x001fe200078e02ff */
[----:B------:R-:W-:Y:S01]  /*3250*/  ISETP.LT.OR P0, PT, R20, 0x9, !P0 ;  /* 0x000000091400780c */ /* 0x000fe20004701670 */
[----:B------:R-:W-:Y:S01]  /*3260*/  @!P2 STG.E.U8 desc[UR36][R4.64+0x9], R31 ;  /* 0x0000091f0400a986 */ /* 0x000fe2000c101124 */
[----:B------:R-:W-:-:S03]  /*3270*/  ISETP.GE.AND P2, PT, R58, 0x19, PT ;  /* 0x000000193a00780c */ /* 0x000fc60003f46270 */
[----:B------:R0:W-:Y:S01]  /*3280*/  @!P1 STG.E.U8 desc[UR36][R4.64+0x8], R3 ;  /* 0x0000080304009986 */ /* 0x0001e2000c101124 */
[----:B------:R-:W-:Y:S01]  /*3290*/  ISETP.LT.OR P1, PT, R20, 0x9, !P3 ;  /* 0x000000091400780c */ /* 0x000fe20005f21670 */
[----:B-1----:R-:W-:Y:S01]  /*32a0*/  @!P4 IMAD R9, R32, R22, RZ ;  /* 0x000000162009c224 */ /* 0x002fe200078e02ff */
[----:B------:R-:W-:-:S03]  /*32b0*/  ISETP.GE.AND P3, PT, R58, 0x1a, PT ;  /* 0x0000001a3a00780c */ /* 0x000fc60003f66270 */
[-C--:B------:R-:W-:Y:S01]  /*32c0*/  @!P5 IMAD R33, R33, R22.reuse, RZ ;  /* 0x000000162121d224 */ /* 0x080fe200078e02ff */
[----:B------:R-:W-:Y:S01]  /*32d0*/  @!P4 STG.E.U8 desc[UR36][R6.64+0x10], R9 ;  /* 0x000010090600c986 */ /* 0x000fe2000c101124 */
[C---:B------:R-:W-:Y:S01]  /*32e0*/  ISETP.LT.OR P4, PT, R20.reuse, 0x1, !P3 ;  /* 0x000000011400780c */ /* 0x040fe20005f81670 */
[-C--:B------:R-:W-:Y:S01]  /*32f0*/  @!P0 IMAD R35, R35, R22.reuse, RZ ;  /* 0x0000001623238224 */ /* 0x080fe200078e02ff */
[C---:B------:R-:W-:Y:S01]  /*3300*/  ISETP.LT.OR P3, PT, R20.reuse, 0x9, !P3 ;  /* 0x000000091400780c */ /* 0x040fe20005f61670 */
[----:B------:R-:W-:Y:S01]  /*3310*/  @!P5 STG.E.U8 desc[UR36][R6.64+0x11], R33 ;  /* 0x000011210600d986 */ /* 0x000fe2000c101124 */
[----:B------:R-:W-:Y:S02]  /*3320*/  ISETP.LT.OR P5, PT, R20, 0x1, !P2 ;  /* 0x000000011400780c */ /* 0x000fe400057a1670 */
[----:B0-----:R-:W-:Y:S01]  /*3330*/  @!P1 IMAD R3, R34, R22, RZ ;  /* 0x0000001622039224 */ /* 0x001fe200078e02ff */
[----:B------:R-:W-:Y:S01]  /*3340*/  @!P0 STG.E.U8 desc[UR36][R4.64+0x11], R35 ;  /* 0x0000112304008986 */ /* 0x000fe2000c101124 */
[----:B------:R-:W-:-:S02]  /*3350*/  ISETP.LT.OR P2, PT, R20, 0x9, !P2 ;  /* 0x000000091400780c */ /* 0x000fc40005741670 */
[C---:B------:R-:W-:Y:S01]  /*3360*/  ISETP.GE.AND P0, PT, R58.reuse, 0x21, PT ;  /* 0x000000213a00780c */ /* 0x040fe20003f06270 */
[----:B------:R0:W-:Y:S01]  /*3370*/  @!P1 STG.E.U8 desc[UR36][R4.64+0x10], R3 ;  /* 0x0000100304009986 */ /* 0x0001e2000c101124 */
[----:B------:R-:W-:Y:S01]  /*3380*/  ISETP.GE.AND P1, PT, R58, 0x22, PT ;  /* 0x000000223a00780c */ /* 0x000fe20003f26270 */
[-C--:B------:R-:W-:Y:S02]  /*3390*/  @!P4 IMAD R37, R37, R22.reuse, RZ ;  /* 0x000000162525c224 */ /* 0x080fe400078e02ff */
[-C--:B------:R-:W-:Y:S02]  /*33a0*/  @!P3 IMAD R39, R39, R22.reuse, RZ ;  /* 0x000000162727b224 */ /* 0x080fe400078e02ff */
[-C--:B------:R-:W-:Y:S01]  /*33b0*/  @!P5 IMAD R11, R36, R22.reuse, RZ ;  /* 0x00000016240bd224 */ /* 0x080fe200078e02ff */
[----:B------:R-:W-:Y:S01]  /*33c0*/  @!P4 STG.E.U8 desc[UR36][R6.64+0x19], R37 ;  /* 0x000019250600c986 */ /* 0x000fe2000c101124 */
[C---:B------:R-:W-:Y:S02]  /*33d0*/  ISETP.LT.OR P4, PT, R20.reuse, 0x1, !P0 ;  /* 0x000000011400780c */ /* 0x040fe40004781670 */
[C---:B------:R-:W-:Y:S01]  /*33e0*/  ISETP.LT.OR P0, PT, R20.reuse, 0x9, !P0 ;  /* 0x000000091400780c */ /* 0x040fe20004701670 */
[----:B------:R-:W-:Y:S01]  /*33f0*/  @!P5 STG.E.U8 desc[UR36][R6.64+0x18], R11 ;  /* 0x0000180b0600d986 */ /* 0x000fe2000c101124 */
[----:B------:R-:W-:Y:S01]  /*3400*/  ISETP.LT.OR P5, PT, R20, 0x1, !P1 ;  /* 0x000000011400780c */ /* 0x000fe20004fa1670 */
[----:B0-----:R-:W-:Y:S01]  /*3410*/  @!P2 IMAD R3, R38, R22, RZ ;  /* 0x000000162603a224 */ /* 0x001fe200078e02ff */
[----:B------:R-:W-:Y:S01]  /*3420*/  ISETP.LT.OR P1, PT, R20, 0x9, !P1 ;  /* 0x000000091400780c */ /* 0x000fe20004f21670 */
[----:B------:R-:W-:Y:S01]  /*3430*/  @!P3 STG.E.U8 desc[UR36][R4.64+0x19], R39 ;  /* 0x000019270400b986 */ /* 0x000fe2000c101124 */
[----:B------:R-:W-:-:S03]  /*3440*/  ISETP.GE.AND P3, PT, R58, 0x29, PT ;  /* 0x000000293a00780c */ /* 0x000fc60003f66270 */
[----:B------:R0:W-:Y:S01]  /*3450*/  @!P2 STG.E.U8 desc[UR36][R4.64+0x18], R3 ;  /* 0x000018030400a986 */ /* 0x0001e2000c101124 */
[----:B------:R-:W-:Y:S01]  /*3460*/  ISETP.GE.AND P2, PT, R58, 0x2a, PT ;  /* 0x0000002a3a00780c */ /* 0x000fe20003f46270 */
[----:B------:R-:W-:-:S04]  /*3470*/  @!P4 IMAD R9, R40, R22, RZ ;  /* 0x000000162809c224 */ /* 0x000fc800078e02ff */
[-C--:B------:R-:W-:Y:S01]  /*3480*/  @!P5 IMAD R41, R41, R22.reuse, RZ ;  /* 0x000000162929d224 */ /* 0x080fe200078e02ff */
[----:B------:R-:W-:Y:S01]  /*3490*/  @!P4 STG.E.U8 desc[UR36][R6.64+0x20], R9 ;  /* 0x000020090600c986 */ /* 0x000fe2000c101124 */
[C---:B------:R-:W-:Y:S01]  /*34a0*/  ISETP.LT.OR P4, PT, R20.reuse, 0x1, !P3 ;  /* 0x000000011400780c */ /* 0x040fe20005f81670 */
[-C--:B------:R-:W-:Y:S01]  /*34b0*/  @!P1 IMAD R43, R43, R22.reuse, RZ ;  /* 0x000000162b2b9224 */ /* 0x080fe200078e02ff */
        /* <DEDUP_REMOVED lines=25> */
[----:B------:R1:W-:Y:S01]  /*3650*/  @!P4 STG.E.U8 desc[UR36][R6.64+0x30], R9 ;  /* 0x000030090600c986 */ /* 0x0003e2000c101124 */
[C---:B------:R-:W-:Y:S01]  /*3660*/  ISETP.LT.OR P4, PT, R20.reuse, 0x1, !P2 ;  /* 0x000000011400780c */ /* 0x040fe20005781670 */
[-C--:B------:R-:W-:Y:S01]  /*3670*/  @!P0 IMAD R51, R51, R22.reuse, RZ ;  /* 0x0000001633338224 */ /* 0x080fe200078e02ff */
[C---:B------:R-:W-:Y:S01]  /*3680*/  ISETP.LT.OR P2, PT, R20.reuse, 0x9, !P2 ;  /* 0x000000091400780c */ /* 0x040fe20005741670 */
[----:B------:R2:W-:Y:S01]  /*3690*/  @!P5 STG.E.U8 desc[UR36][R6.64+0x31], R49 ;  /* 0x000031310600d986 */ /* 0x0005e2000c101124 */
[----:B------:R-:W-:Y:S01]  /*36a0*/  ISETP.LT.OR P5, PT, R20, 0x1, !P3 ;  /* 0x000000011400780c */ /* 0x000fe20005fa1670 */
[-C--:B0-----:R-:W-:Y:S01]  /*36b0*/  @!P1 IMAD R3, R50, R22.reuse, RZ ;  /* 0x0000001632039224 */ /* 0x081fe200078e02ff */
[----:B------:R-:W-:Y:S01]  /*36c0*/  ISETP.LT.OR P3, PT, R20, 0x9, !P3 ;  /* 0x000000091400780c */ /* 0x000fe20005f61670 */
[----:B------:R2:W-:Y:S04]  /*36d0*/  @!P0 STG.E.U8 desc[UR36][R4.64+0x31], R51 ;  /* 0x0000313304008986 */ /* 0x0005e8000c101124 */
[----:B------:R2:W-:Y:S02]  /*36e0*/  @!P1 STG.E.U8 desc[UR36][R4.64+0x30], R3 ;  /* 0x0000300304009986 */ /* 0x0005e4000c101124 */
[----:B------:R-:W-:-:S02]  /*36f0*/  @!P4 IMAD R11, R52, R22, RZ ;  /* 0x00000016340bc224 */ /* 0x000fc400078e02ff */
[-C--:B-1----:R-:W-:Y:S02]  /*3700*/  @!P2 IMAD R9, R54, R22.reuse, RZ ;  /* 0x000000163609a224 */ /* 0x082fe400078e02ff */
[-C--:B------:R-:W-:Y:S01]  /*3710*/  @!P5 IMAD R53, R53, R22.reuse, RZ ;  /* 0x000000163535d224 */ /* 0x080fe200078e02ff */
[----:B------:R2:W-:Y:S01]  /*3720*/  @!P4 STG.E.U8 desc[UR36][R6.64+0x38], R11 ;  /* 0x0000380b0600c986 */ /* 0x0005e2000c101124 */
[----:B------:R-:W-:-:S03]  /*3730*/  @!P3 IMAD R55, R55, R22, RZ ;  /* 0x000000163737b224 */ /* 0x000fc600078e02ff */
[----:B------:R2:W-:Y:S04]  /*3740*/  @!P5 STG.E.U8 desc[UR36][R6.64+0x39], R53 ;  /* 0x000039350600d986 */ /* 0x0005e8000c101124 */
[----:B------:R2:W-:Y:S04]  /*3750*/  @!P2 STG.E.U8 desc[UR36][R4.64+0x38], R9 ;  /* 0x000038090400a986 */ /* 0x0005e8000c101124 */
[----:B------:R2:W-:Y:S02]  /*3760*/  @!P3 STG.E.U8 desc[UR36][R4.64+0x39], R55 ;  /* 0x000039370400b986 */ /* 0x0005e4000c101124 */
.L_x_94:
[----:B------:R-:W-:Y:S05]  /*3770*/  BSYNC B0 ;  /* 0x0000000000007941 */ /* 0x000fea0003800000 */
.L_x_28:
[----:B------:R-:W-:Y:S01]  /*3780*/  ULDC UR4, c[0x0][0xc] ;  /* 0x0000030000047ab9 */ /* 0x000fe20000000800 */
[----:B------:R-:W-:Y:S01]  /*3790*/  ULDC UR5, c[0x0][0x10] ;  /* 0x0000040000057ab9 */ /* 0x000fe20000000800 */
[----:B-12---:R-:W1:Y:S01]  /*37a0*/  LDC R3, c[0x0][0x14] ;  /* 0x00000500ff037b82 */ /* 0x006e620000000800 */
[----:B------:R-:W-:Y:S01]  /*37b0*/  UIMAD.WIDE.U32 UR4, UR4, UR5, URZ ;  /* 0x00000005040472a5 */ /* 0x000fe2000f8e003f */
[----:B------:R-:W-:Y:S01]  /*37c0*/  PRMT R0, RZ, 0x7610, R0 ;  /* 0x00007610ff007816 */ /* 0x000fe20000000000 */
[----:B------:R-:W-:Y:S02]  /*37d0*/  IMAD.MOV.U32 R58, RZ, RZ, -0x1 ;  /* 0xffffffffff3a7424 */ /* 0x000fe400078e00ff */
[----:B------:R-:W-:Y:S02]  /*37e0*/  IMAD.MOV.U32 R59, RZ, RZ, -0x1 ;  /* 0xffffffffff3b7424 */ /* 0x000fe400078e00ff */
[----:B-1----:R-:W-:-:S04]  /*37f0*/  IMAD.WIDE.U32 R16, R3, UR4, R16 ;  /* 0x0000000403107c25 */ /* 0x002fc8000f8e0010 */
[----:B------:R-:W-:Y:S01]  /*3800*/  IMAD R3, R3, UR5, RZ ;  /* 0x0000000503037c24 */ /* 0x000fe2000f8e02ff */
[----:B------:R-:W-:Y:S02]  /*3810*/  ULDC.64 UR4, c[0x0][0x650] ;  /* 0x0001940000047ab9 */ /* 0x000fe40000000a00 */
[----:B------:R-:W-:Y:S01]  /*3820*/  ISETP.GE.U32.AND P0, PT, R16, UR4, PT ;  /* 0x0000000410007c0c */ /* 0x000fe2000bf06070 */
[----:B------:R-:W-:-:S05]  /*3830*/  IMAD.IADD R17, R17, 0x1, R3 ;  /* 0x0000000111117824 */ /* 0x000fca00078e0203 */
[----:B------:R-:W-:-:S13]  /*3840*/  ISETP.GE.U32.AND.EX P0, PT, R17, UR5, PT, P0 ;  /* 0x0000000511007c0c */ /* 0x000fda000bf06100 */
[----:B------:R-:W-:Y:S05]  /*3850*/  @P0 BRA `(.L_x_95) ;  /* 0x0000000400640947 */ /* 0x000fea0003800000 */
[----:B------:R-:W1:Y:S01]  /*3860*/  S2R R12, SR_CTAID.X ;  /* 0x00000000000c7919 */ /* 0x000e620000002500 */
[----:B------:R-:W2:Y:S01]  /*3870*/  LDC.64 R10, c[0x0][0x628] ;  /* 0x00018a00ff0a7b82 */ /* 0x000ea20000000a00 */
[----:B------:R-:W-:Y:S01]  /*3880*/  ULDC UR4, c[0x0][0x150] ;  /* 0x0000540000047ab9 */ /* 0x000fe20000000800 */
[----:B------:R-:W-:Y:S01]  /*3890*/  IMAD.MOV.U32 R8, RZ, RZ, R16 ;  /* 0x000000ffff087224 */ /* 0x000fe200078e0010 */
[----:B------:R-:W3:Y:S01]  /*38a0*/  S2R R24, SR_CTAID.Y ;  /* 0x0000000000187919 */ /* 0x000ee20000002600 */
[----:B------:R-:W-:-:S04]  /*38b0*/  IMAD.MOV.U32 R9, RZ, RZ, R17 ;  /* 0x000000ffff097224 */ /* 0x000fc800078e0011 */
[----:B------:R-:W0:Y:S08]  /*38c0*/  LDC R21, c[0x0][0x144] ;  /* 0x00005100ff157b82 */ /* 0x000e300000000800 */
[----:B------:R-:W0:Y:S08]  /*38d0*/  LDC R0, c[0x0][0x630] ;  /* 0x00018c00ff007b82 */ /* 0x000e300000000800 */
[----:B------:R-:W0:Y:S01]  /*38e0*/  LDC.64 R14, c[0x0][0x620] ;  /* 0x00018800ff0e7b82 */ /* 0x000e220000000a00 */
[----:B--2---:R-:W-:-:S04]  /*38f0*/  ISETP.NE.U32.AND P0, PT, R10, RZ, PT ;  /* 0x000000ff0a00720c */ /* 0x004fc80003f05070 */
[----:B------:R-:W-:Y:S02]  /*3900*/  ISETP.NE.AND.EX P0, PT, R11, RZ, PT, P0 ;  /* 0x000000ff0b00720c */ /* 0x000fe40003f05300 */
[----:B-1----:R-:W-:-:S05]  /*3910*/  I2FP.F32.U32 R3, R12 ;  /* 0x0000000c00037245 */ /* 0x002fca0000201000 */
[----:B------:R-:W-:-:S04]  /*3920*/  FMUL R3, R3, UR4 ;  /* 0x0000000403037c20 */ /* 0x000fc80008400000 */
[----:B------:R1:W2:Y:S02]  /*3930*/  F2I.U32.TRUNC.NTZ R20, R3 ;  /* 0x0000000300147305 */ /* 0x0002a4000020f000 */
[----:B---3--:R-:W-:Y:S05]  /*3940*/  @!P0 BRA `(.L_x_96) ;  /* 0x0000000000288947 */ /* 0x008fea0003800000 */
[----:B-1----:R-:W1:Y:S02]  /*3950*/  LDC R3, c[0x0][0x634] ;  /* 0x00018d00ff037b82 */ /* 0x002e640000000800 */
[----:B-1----:R-:W-:-:S05]  /*3960*/  IADD3 R3, P0, R16, R3, RZ ;  /* 0x0000000310037210 */ /* 0x002fca0007f1e0ff */
[----:B------:R-:W-:-:S04]  /*3970*/  IMAD.X R13, RZ, RZ, R17, P0 ;  /* 0x000000ffff0d7224 */ /* 0x000fc800000e0611 */
[----:B0---4-:R-:W-:-:S04]  /*3980*/  IMAD.WIDE.U32 R4, R13, R10, RZ ;  /* 0x0000000a0d047225 */ /* 0x011fc800078e00ff */
[----:B------:R-:W-:-:S04]  /*3990*/  IMAD.WIDE.U32 R6, P0, R3, R11, R4 ;  /* 0x0000000b03067225 */ /* 0x000fc80007800004 */
[----:B------:R-:W-:-:S04]  /*39a0*/  IMAD.WIDE.U32 R4, R3, R10, RZ ;  /* 0x0000000a03047225 */ /* 0x000fc800078e00ff */
[----:B------:R-:W-:Y:S01]  /*39b0*/  IMAD.X R9, RZ, RZ, RZ, P0 ;  /* 0x000000ffff097224 */ /* 0x000fe200000e06ff */
[----:B------:R-:W-:Y:S01]  /*39c0*/  IADD3 RZ, P0, R5, R6, RZ ;  /* 0x0000000605ff7210 */ /* 0x000fe20007f1e0ff */
[----:B------:R-:W-:-:S04]  /*39d0*/  IMAD.MOV.U32 R8, RZ, RZ, R7 ;  /* 0x000000ffff087224 */ /* 0x000fc800078e0007 */
[----:B------:R-:W-:-:S08]  /*39e0*/  IMAD.WIDE.U32.X R8, R13, R11, R8, P0 ;  /* 0x0000000b0d087225 */ /* 0x000fd000000e0408 */
.L_x_96:
[----:B------:R-:W3:Y:S01]  /*39f0*/  LDC.64 R30, c[0x0][0x640] ;  /* 0x00019000ff1e7b82 */ /* 0x000ee20000000a00 */
[-CC-:B0-----:R-:W-:Y:S01]  /*3a00*/  SHF.R.U64 R59, R8, R0.reuse, R9.reuse ;  /* 0x00000000083b7219 */ /* 0x181fe20000001209 */
[----:B--2---:R-:W-:Y:S01]  /*3a10*/  IMAD.MOV R20, RZ, RZ, -R20 ;  /* 0x000000ffff147224 */ /* 0x004fe200078e0a14 */
[----:B------:R-:W-:Y:S01]  /*3a20*/  SHF.R.U32.HI R0, RZ, R0, R9 ;  /* 0x00000000ff007219 */ /* 0x000fe20000011609 */
[----:B------:R-:W-:Y:S01]  /*3a30*/  ULDC UR4, c[0x0][0x154] ;  /* 0x0000550000047ab9 */ /* 0x000fe20000000800 */
[----:B-1----:R-:W-:Y:S01]  /*3a40*/  IADD3 R3, P0, RZ, -R59, RZ ;  /* 0x8000003bff037210 */ /* 0x002fe20007f1e0ff */
[----:B------:R-:W-:Y:S02]  /*3a50*/  IMAD R26, R21, R20, R12 ;  /* 0x00000014151a7224 */ /* 0x000fe400078e020c */
[----:B------:R-:W0:Y:S01]  /*3a60*/  LDC R6, c[0x0][0x618] ;  /* 0x00018600ff067b82 */ /* 0x000e220000000800 */
[----:B------:R-:W-:Y:S02]  /*3a70*/  IMAD.MOV.U32 R7, RZ, RZ, 0x1 ;  /* 0x00000001ff077424 */ /* 0x000fe400078e00ff */
[----:B----4-:R-:W-:-:S04]  /*3a80*/  IMAD.X R5, RZ, RZ, ~R0, P0 ;  /* 0x000000ffff057224 */ /* 0x010fc800000e0e00 */
[-C--:B------:R-:W-:Y:S01]  /*3a90*/  IMAD R0, R5, R14.reuse, RZ ;  /* 0x0000000e05007224 */ /* 0x080fe200078e02ff */
[----:B------:R-:W1:Y:S01]  /*3aa0*/  LDC R8, c[0x0][0x608] ;  /* 0x00018200ff087b82 */ /* 0x000e620000000800 */
[----:B------:R-:W-:-:S04]  /*3ab0*/  IMAD.WIDE.U32 R4, R3, R14, R16 ;  /* 0x0000000e03047225 */ /* 0x000fc800078e0010 */
[----:B------:R-:W-:Y:S01]  /*3ac0*/  IMAD R3, R3, R15, R0 ;  /* 0x0000000f03037224 */ /* 0x000fe200078e0200 */
[----:B------:R-:W-:Y:S02]  /*3ad0*/  I2FP.F32.U32 R0, R24 ;  /* 0x0000001800007245 */ /* 0x000fe40000201000 */
[----:B------:R-:W2:Y:S01]  /*3ae0*/  LDC R28, c[0x0][0x658] ;  /* 0x00019600ff1c7b82 */ /* 0x000ea20000000800 */
[----:B------:R-:W-:Y:S01]  /*3af0*/  IMAD.IADD R3, R5, 0x1, R3 ;  /* 0x0000000105037824 */ /* 0x000fe200078e0203 */
[----:B---3--:R-:W-:Y:S01]  /*3b00*/  ISETP.NE.U32.AND P0, PT, R30, RZ, PT ;  /* 0x000000ff1e00720c */ /* 0x008fe20003f05070 */
[----:B------:R-:W-:Y:S01]  /*3b10*/  FMUL R0, R0, UR4 ;  /* 0x0000000400007c20 */ /* 0x000fe20008400000 */
[----:B------:R-:W-:Y:S02]  /*3b20*/  IMAD.MOV.U32 R5, RZ, RZ, -0x1 ;  /* 0xffffffffff057424 */ /* 0x000fe400078e00ff */
[----:B------:R-:W-:Y:S01]  /*3b30*/  ISETP.NE.AND.EX P0, PT, R31, RZ, PT, P0 ;  /* 0x000000ff1f00720c */ /* 0x000fe20003f05300 */
[----:B------:R3:W4:Y:S01]  /*3b40*/  F2I.U32.TRUNC.NTZ R13, R0 ;  /* 0x00000000000d7305 */ /* 0x000722000020f000 */
[----:B------:R-:W3:Y:S01]  /*3b50*/  LDC R15, c[0x0][0x148] ;  /* 0x00005200ff0f7b82 */ /* 0x000ee20000000800 */
[----:B0-----:R-:W-:-:S02]  /*3b60*/  SHF.R.U64 R12, R4, R6, R3 ;  /* 0x00000006040c7219 */ /* 0x001fc40000001203 */
[----:B------:R-:W-:-:S05]  /*3b70*/  SHF.R.U32.HI R3, RZ, R6, R3 ;  /* 0x00000006ff037219 */ /* 0x000fca0000011603 */
[----:B------:R-:W0:Y:S01]  /*3b80*/  LDC R20, c[0x0][0x600] ;  /* 0x00018000ff147b82 */ /* 0x000e220000000800 */
[-CC-:B-1----:R-:W-:Y:S02]  /*3b90*/  SHF.R.U64 R10, R12, R8.reuse, R3.reuse ;  /* 0x000000080c0a7219 */ /* 0x182fe40000001203 */
[----:B------:R-:W-:-:S05]  /*3ba0*/  SHF.R.U32.HI R3, RZ, R8, R3 ;  /* 0x00000008ff037219 */ /* 0x000fca0000011603 */
[----:B------:R-:W1:Y:S01]  /*3bb0*/  LDC R21, c[0x0][0x648] ;  /* 0x00019200ff157b82 */ /* 0x000e620000000800 */
[-C--:B--2---:R-:W-:Y:S02]  /*3bc0*/  SHF.L.U32 R4, R5, R28.reuse, RZ ;  /* 0x0000001c05047219 */ /* 0x084fe400000006ff */
[-CC-:B------:R-:W-:Y:S02]  /*3bd0*/  SHF.R.U64 R14, R10, R28.reuse, R3.reuse ;  /* 0x0000001c0a0e7219 */ /* 0x180fe40000001203 */
[----:B------:R-:W-:Y:S02]  /*3be0*/  SHF.R.U32.HI R5, RZ, R28, R3 ;  /* 0x0000001cff057219 */ /* 0x000fe40000011603 */
[----:B------:R-:W-:Y:S01]  /*3bf0*/  LOP3.LUT R57, RZ, R4, RZ, 0x33, !PT ;  /* 0x00000004ff397212 */ /* 0x000fe200078e33ff */
[----:B------:R-:W2:Y:S01]  /*3c00*/  LDC R25, c[0x0][0x638] ;  /* 0x00018e00ff197b82 */ /* 0x000ea20000000800 */
[----:B------:R-:W-:Y:S01]  /*3c10*/  SHF.L.U32 R28, R7, R28, RZ ;  /* 0x0000001c071c7219 */ /* 0x000fe200000006ff */
[----:B------:R-:W-:-:S06]  /*3c20*/  IMAD.MOV.U32 R4, RZ, RZ, R14 ;  /* 0x000000ffff047224 */ /* 0x000fcc00078e000e */
[----:B------:R-:W0:Y:S01]  /*3c30*/  LDC R27, c[0x0][0x610] ;  /* 0x00018400ff1b7b82 */ /* 0x000e220000000800 */
[----:B----4-:R-:W-:Y:S05]  /*3c40*/  @!P0 BRA `(.L_x_97) ;  /* 0x0000000000288947 */ /* 0x010fea0003800000 */
[----:B------:R-:W4:Y:S02]  /*3c50*/  LDC R3, c[0x0][0x64c] ;  /* 0x00019300ff037b82 */ /* 0x000f240000000800 */
[----:B----4-:R-:W-:-:S05]  /*3c60*/  IADD3 R3, P0, R14, R3, RZ ;  /* 0x000000030e037210 */ /* 0x010fca0007f1e0ff */
        /* <DEDUP_REMOVED lines=8> */
.L_x_97:
[----:B------:R-:W-:Y:S01]  /*3cf0*/  ISETP.NE.AND P0, PT, R2, 0x1, PT ;  /* 0x000000010200780c */ /* 0x000fe20003f05270 */
[----:B------:R-:W-:Y:S01]  /*3d00*/  IMAD.MOV R13, RZ, RZ, -R13 ;  /* 0x000000ffff0d7224 */ /* 0x000fe200078e0a0d */
[----:B-1-3--:R-:W-:Y:S01]  /*3d10*/  SHF.R.U64 R0, R4, R21, R5 ;  /* 0x0000001504007219 */ /* 0x00afe20000001205 */
[----:B0-----:R-:W-:Y:S01]  /*3d20*/  VIADD R5, R20, 0xffffffff ;  /* 0xffffffff14057836 */ /* 0x001fe20000000000 */
[----:B------:R-:W-:-:S03]  /*3d30*/  LOP3.LUT R57, R10, R57, RZ, 0xc0, !PT ;  /* 0x000000390a397212 */ /* 0x000fc600078ec0ff */
[----:B------:R-:W-:Y:S01]  /*3d40*/  IMAD.MOV R3, RZ, RZ, -R0 ;  /* 0x000000ffff037224 */ /* 0x000fe200078e0a00 */
[----:B------:R-:W-:Y:S01]  /*3d50*/  LOP3.LUT R5, R12, R5, RZ, 0xc0, !PT ;  /* 0x000000050c057212 */ /* 0x000fe200078ec0ff */
[----:B------:R-:W-:Y:S02]  /*3d60*/  IMAD R57, R28, R0, R57 ;  /* 0x000000001c397224 */ /* 0x000fe400078e0239 */
[----:B--2---:R-:W-:Y:S02]  /*3d70*/  IMAD R0, R3, R25, R14 ;  /* 0x0000001903007224 */ /* 0x004fe400078e020e */
[----:B------:R-:W-:Y:S02]  /*3d80*/  @P0 IMAD R26, R15, R13, R24 ;  /* 0x0000000d0f1a0224 */ /* 0x000fe400078e0218 */
[----:B------:R-:W-:Y:S02]  /*3d90*/  IMAD R4, R0, R20, R5 ;  /* 0x0000001400047224 */ /* 0x000fe400078e0205 */
[----:B------:R-:W-:-:S02]  /*3da0*/  IMAD R57, R57, R27, R26 ;  /* 0x0000001b39397224 */ /* 0x000fc400078e021a */
[----:B------:R-:W-:-:S03]  /*3db0*/  IMAD.MOV.U32 R3, RZ, RZ, 0x1 ;  /* 0x00000001ff037424 */ /* 0x000fc600078e00ff */
[----:B------:R-:W-:Y:S02]  /*3dc0*/  SEL R58, R4, R57, !P0 ;  /* 0x00000039043a7207 */ /* 0x000fe40004000000 */
[----:B------:R-:W-:Y:S02]  /*3dd0*/  PRMT R0, R3, 0x7610, R0 ;  /* 0x0000761003007816 */ /* 0x000fe40000000000 */
[----:B------:R-:W-:-:S07]  /*3de0*/  SEL R57, R57, R4, !P0 ;  /* 0x0000000439397207 */ /* 0x000fce0004000000 */
.L_x_95:
[----:B------:R-:W-:-:S13]  /*3df0*/  LOP3.LUT P0, RZ, R0, 0xff, RZ, 0xc0, !PT ;  /* 0x000000ff00ff7812 */ /* 0x000fda000780c0ff */
[----:B------:R-:W-:Y:S05]  /*3e00*/  @P0 BRA `(.L_x_98) ;  /* 0xffffffd0003c0947 */ /* 0x000fea000383ffff */
[----:B------:R-:W-:Y:S05]  /*3e10*/  EXIT ;  /* 0x000000000000794d */ /* 0x000fea0003800000 */
.L_x_3:
[----:B0-----:R-:W-:Y:S01]  /*3e20*/  ULDC.64 UR4, c[0x0][0x650] ;  /* 0x0001940000047ab9 */ /* 0x001fe20000000a00 */
        /* <DEDUP_REMOVED lines=25> */
.L_x_100:
[--C-:B------:R-:W-:Y:S01]  /*3fc0*/  SHF.R.U64 R12, R10, R14, R11.reuse ;  /* 0x0000000e0a0c7219 */ /* 0x100fe2000000120b */
[----:B------:R-:W0:Y:S01]  /*3fd0*/  LDC R22, c[0x0][0x618] ;  /* 0x00018600ff167b82 */ /* 0x000e220000000800 */
[----:B------:R-:W-:Y:S01]  /*3fe0*/  I2FP.F32.U32 R6, R4 ;  /* 0x0000000400067245 */ /* 0x000fe20000201000 */
[----:B------:R-:W-:Y:S01]  /*3ff0*/  ULDC UR4, c[0x0][0x150] ;  /* 0x0000540000047ab9 */ /* 0x000fe20000000800 */
[----:B------:R-:W-:Y:S02]  /*4000*/  SHF.R.U32.HI R5, RZ, R14, R11 ;  /* 0x0000000eff057219 */ /* 0x000fe4000001160b */
[----:B------:R-:W-:Y:S01]  /*4010*/  IADD3 R9, P0, RZ, -R12, RZ ;  /* 0x8000000cff097210 */ /* 0x000fe20007f1e0ff */
[----:B------:R-:W-:Y:S01]  /*4020*/  FMUL R11, R6, UR4 ;  /* 0x00000004060b7c20 */ /* 0x000fe20008400000 */
[----:B------:R-:W-:Y:S01]  /*4030*/  ULDC UR4, c[0x0][0x154] ;  /* 0x0000550000047ab9 */ /* 0x000fe20000000800 */
[----:B------:R-:W1:Y:S02]  /*4040*/  LDC.64 R24, c[0x0][0x640] ;  /* 0x00019000ff187b82 */ /* 0x000e640000000a00 */
[----:B------:R-:W-:-:S02]  /*4050*/  IMAD.X R5, RZ, RZ, ~R5, P0 ;  /* 0x000000ffff057224 */ /* 0x000fc400000e0e05 */
[----:B------:R-:W2:Y:S01]  /*4060*/  F2I.U32.TRUNC.NTZ R11, R11 ;  /* 0x0000000b000b7305 */ /* 0x000ea2000020f000 */
[----:B------:R-:W-:-:S03]  /*4070*/  IMAD.WIDE.U32 R6, R9, R20, R16 ;  /* 0x0000001409067225 */ /* 0x000fc600078e0010 */
[----:B------:R-:W3:Y:S01]  /*4080*/  LDC R13, c[0x0][0x144] ;  /* 0x00005100ff0d7b82 */ /* 0x000ee20000000800 */
[----:B------:R-:W-:-:S04]  /*4090*/  IMAD R8, R5, R20, RZ ;  /* 0x0000001405087224 */ /* 0x000fc800078e02ff */
[----:B------:R-:W-:Y:S02]  /*40a0*/  IMAD R5, R9, R21, R8 ;  /* 0x0000001509057224 */ /* 0x000fe400078e0208 */
[----:B------:R-:W-:Y:S01]  /*40b0*/  IMAD.MOV.U32 R8, RZ, RZ, -0x1 ;  /* 0xffffffffff087424 */ /* 0x000fe200078e00ff */
[----:B------:R-:W4:Y:S01]  /*40c0*/  LDC R14, c[0x0][0x608] ;  /* 0x00018200ff0e7b82 */ /* 0x000f220000000800 */
[----:B------:R-:W-:Y:S01]  /*40d0*/  IMAD.IADD R5, R7, 0x1, R5 ;  /* 0x0000000107057824 */ /* 0x000fe200078e0205 */
[----:B------:R-:W-:-:S04]  /*40e0*/  I2FP.F32.U32 R7, R3 ;  /* 0x0000000300077245 */ /* 0x000fc80000201000 */
[-C--:B0-----:R-:W-:Y:S01]  /*40f0*/  SHF.R.U64 R10, R6, R22.reuse, R5 ;  /* 0x00000016060a7219 */ /* 0x081fe20000001205 */
[----:B--2---:R-:W-:Y:S01]  /*4100*/  IMAD.MOV R6, RZ, RZ, -R11 ;  /* 0x000000ffff067224 */ /* 0x004fe200078e0a0b */
[----:B------:R-:W0:Y:S01]  /*4110*/  LDC R9, c[0x0][0x658] ;  /* 0x00019600ff097b82 */ /* 0x000e220000000800 */
[----:B-1----:R-:W-:Y:S01]  /*4120*/  ISETP.NE.U32.AND P0, PT, R24, RZ, PT ;  /* 0x000000ff1800720c */ /* 0x002fe20003f05070 */
[----:B------:R-:W-:Y:S01]  /*4130*/  FMUL R7, R7, UR4 ;  /* 0x0000000407077c20 */ /* 0x000fe20008400000 */
[----:B------:R-:W-:Y:S02]  /*4140*/  SHF.R.U32.HI R5, RZ, R22, R5 ;  /* 0x00000016ff057219 */ /* 0x000fe40000011605 */
[----:B------:R-:W-:-:S03]  /*4150*/  ISETP.NE.AND.EX P0, PT, R25, RZ, PT, P0 ;  /* 0x000000ff1900720c */ /* 0x000fc60003f05300 */
[----:B------:R-:W1:Y:S01]  /*4160*/  LDC R20, c[0x0][0x148] ;  /* 0x00005200ff147b82 */ /* 0x000e620000000800 */
[----:B---3--:R-:W-:Y:S02]  /*4170*/  IMAD R23, R13, R6, R4 ;  /* 0x000000060d177224 */ /* 0x008fe400078e0204 */
[----:B------:R-:W-:-:S05]  /*4180*/  IMAD.MOV.U32 R6, RZ, RZ, 0x1 ;  /* 0x00000001ff067424 */ /* 0x000fca00078e00ff */
[----:B------:R-:W2:Y:S01]  /*4190*/  LDC R21, c[0x0][0x600] ;  /* 0x00018000ff157b82 */ /* 0x000ea20000000800 */
[-CC-:B----4-:R-:W-:Y:S02]  /*41a0*/  SHF.R.U64 R13, R10, R14.reuse, R5.reuse ;  /* 0x0000000e0a0d7219 */ /* 0x190fe40000001205 */
[----:B------:R-:W-:Y:S02]  /*41b0*/  SHF.R.U32.HI R4, RZ, R14, R5 ;  /* 0x0000000eff047219 */ /* 0x000fe40000011605 */
[----:B------:R3:W4:Y:S03]  /*41c0*/  F2I.U32.TRUNC.NTZ R14, R7 ;  /* 0x00000007000e7305 */ /* 0x000726000020f000 */
[----:B------:R-:W1:Y:S01]  /*41d0*/  LDC R26, c[0x0][0x648] ;  /* 0x00019200ff1a7b82 */ /* 0x000e620000000800 */
[-C--:B0-----:R-:W-:Y:S02]  /*41e0*/  SHF.R.U64 R15, R13, R9.reuse, R4 ;  /* 0x000000090d0f7219 */ /* 0x081fe40000001204 */
[----:B------:R-:W-:-:S02]  /*41f0*/  SHF.L.U32 R8, R8, R9, RZ ;  /* 0x0000000908087219 */ /* 0x000fc400000006ff */
[-C--:B------:R-:W-:Y:S01]  /*4200*/  SHF.R.U32.HI R5, RZ, R9.reuse, R4 ;  /* 0x00000009ff057219 */ /* 0x080fe20000011604 */
[----:B------:R-:W-:Y:S01]  /*4210*/  IMAD.MOV.U32 R4, RZ, RZ, R15 ;  /* 0x000000ffff047224 */ /* 0x000fe200078e000f */
[----:B------:R-:W-:Y:S01]  /*4220*/  SHF.L.U32 R22, R6, R9, RZ ;  /* 0x0000000906167219 */ /* 0x000fe200000006ff */
[----:B------:R-:W0:Y:S01]  /*4230*/  LDC R27, c[0x0][0x638] ;  /* 0x00018e00ff1b7b82 */ /* 0x000e220000000800 */
[----:B------:R-:W-:-:S07]  /*4240*/  LOP3.LUT R28, RZ, R8, RZ, 0x33, !PT ;  /* 0x00000008ff1c7212 */ /* 0x000fce00078e33ff */
        /* <DEDUP_REMOVED lines=12> */
.L_x_101:
[----:B------:R-:W-:Y:S01]  /*4310*/  ISETP.NE.AND P0, PT, R2, 0x1, PT ;  /* 0x000000010200780c */ /* 0x000fe20003f05270 */
[----:B--2---:R-:W-:Y:S01]  /*4320*/  VIADD R7, R21, 0xffffffff ;  /* 0xffffffff15077836 */ /* 0x004fe20000000000 */
[----:B-1----:R-:W-:Y:S01]  /*4330*/  SHF.R.U64 R5, R4, R26, R5 ;  /* 0x0000001a04057219 */ /* 0x002fe20000001205 */
[----:B------:R-:W-:Y:S01]  /*4340*/  IMAD.MOV R14, RZ, RZ, -R14 ;  /* 0x000000ffff0e7224 */ /* 0x000fe200078e0a0e */
[----:B------:R-:W-:Y:S01]  /*4350*/  LOP3.LUT R4, R13, R28, RZ, 0xc0, !PT ;  /* 0x0000001c0d047212 */ /* 0x000fe200078ec0ff */
[----:B------:R-:W-:Y:S01]  /*4360*/  IMAD.MOV.U32 R8, RZ, RZ, R12 ;  /* 0x000000ffff087224 */ /* 0x000fe200078e000c */
[----:B------:R-:W-:Y:S01]  /*4370*/  LOP3.LUT R10, R10, R7, RZ, 0xc0, !PT ;  /* 0x000000070a0a7212 */ /* 0x000fe200078ec0ff */
[----:B------:R-:W-:Y:S02]  /*4380*/  IMAD.MOV R6, RZ, RZ, -R5 ;  /* 0x000000ffff067224 */ /* 0x000fe400078e0a05 */
[----:B------:R-:W-:-:S04]  /*4390*/  IMAD R4, R22, R5, R4 ;  /* 0x0000000516047224 */ /* 0x000fc800078e0204 */
[----:B------:R-:W-:Y:S02]  /*43a0*/  @P0 IMAD R23, R20, R14, R3 ;  /* 0x0000000e14170224 */ /* 0x000fe400078e0203 */
[----:B0-----:R-:W-:Y:S02]  /*43b0*/  IMAD R3, R6, R27, R15 ;  /* 0x0000001b06037224 */ /* 0x001fe400078e020f */
[----:B------:R-:W-:Y:S02]  /*43c0*/  IMAD R7, R4, R29, R23 ;  /* 0x0000001d04077224 */ /* 0x000fe400078e0217 */
[----:B------:R-:W-:Y:S02]  /*43d0*/  IMAD R4, R3, R21, R10 ;  /* 0x0000001503047224 */ /* 0x000fe400078e020a */
[----:B------:R-:W-:-:S03]  /*43e0*/  IMAD.MOV.U32 R6, RZ, RZ, 0x1 ;  /* 0x00000001ff067424 */ /* 0x000fc600078e00ff */
[----:B------:R-:W-:Y:S02]  /*43f0*/  SEL R9, R4, R7, !P0 ;  /* 0x0000000704097207 */ /* 0x000fe40004000000 */
[----:B------:R-:W-:-:S07]  /*4400*/  SEL R7, R7, R4, !P0 ;  /* 0x0000000407077207 */ /* 0x000fce0004000000 */
.L_x_99:
[----:B------:R-:W-:-:S08]  /*4410*/  NOP ;  /* 0x0000000000007918 */ /* 0x000fd00000000000 */
[----:B------:R-:W0:-:S00]  /*4420*/  USETMAXREG.DEALLOC.CTAPOOL 0x28 ;  /* 0x00000028000079c8 */ /* 0x000e0000080e0500 */
[----:B0-----:R-:W-:-:S13]  /*4430*/  ISETP.NE.AND P0, PT, R0, RZ, PT ;  /* 0x000000ff0000720c */ /* 0x001fda0003f05270 */
[----:B------:R-:W-:Y:S05]  /*4440*/  @P0 EXIT ;  /* 0x000000000000094d */ /* 0x000fea0003800000 */
[----:B------:R-:W-:Y:S01]  /*4450*/  LOP3.LUT P0, RZ, R6, 0xff, RZ, 0xc0, !PT ;  /* 0x000000ff06ff7812 */ /* 0x000fe2000780c0ff */
[----:B------:R-:W-:Y:S02]  /*4460*/  IMAD.MOV.U32 R0, RZ, RZ, 0x1 ;  /* 0x00000001ff007424 */ /* 0x000fe400078e00ff */
[----:B------:R-:W-:-:S10]  /*4470*/  IMAD.MOV.U32 R12, RZ, RZ, RZ ;  /* 0x000000ffff0c7224 */ /* 0x000fd400078e00ff */
[----:B------:R-:W-:Y:S05]  /*4480*/  @!P0 BRA `(.L_x_102) ;  /* 0x0000000c00308947 */ /* 0x000fea0003800000 */
[----:B------:R-:W0:Y:S01]  /*4490*/  LDC R0, c[0x0][0x28c] ;  /* 0x0000a300ff007b82 */ /* 0x000e220000000800 */
[----:B------:R-:W-:Y:S01]  /*44a0*/  ULDC UR5, c[0x0][0x600] ;  /* 0x0001800000057ab9 */ /* 0x000fe20000000800 */
[----:B------:R-:W-:Y:S01]  /*44b0*/  ULDC UR4, c[0x0][0xc] ;  /* 0x0000030000047ab9 */ /* 0x000fe20000000800 */
[----:B------:R-:W-:Y:S01]  /*44c0*/  UIADD3 UR16, UR5, -0x1, URZ ;  /* 0xffffffff05107890 */ /* 0x000fe2000fffe03f */
[C---:B------:R-:W-:Y:S01]  /*44d0*/  LOP3.LUT P2, RZ, R18.reuse, 0x7f, RZ, 0xc0, !PT ;  /* 0x0000007f12ff7812 */ /* 0x040fe2000784c0ff */
[----:B------:R-:W-:Y:S01]  /*44e0*/  ULDC UR6, c[0x0][0x658] ;  /* 0x0001960000067ab9 */ /* 0x000fe20000000800 */
[----:B------:R-:W-:Y:S01]  /*44f0*/  ULDC UR5, c[0x0][0x10] ;  /* 0x0000040000057ab9 */ /* 0x000fe20000000800 */
[----:B------:R-:W-:Y:S01]  /*4500*/  UMOV UR7, 0xffffffff ;  /* 0xffffffff00077882 */ /* 0x000fe20000000000 */
[----:B------:R-:W-:Y:S01]  /*4510*/  UMOV UR8, 0x1 ;  /* 0x0000000100087882 */ /* 0x000fe20000000000 */
[----:B------:R-:W-:Y:S01]  /*4520*/  UIMAD.WIDE.U32 UR4, UR4, UR5, URZ ;  /* 0x00000005040472a5 */ /* 0x000fe2000f8e003f */
[----:B------:R-:W-:Y:S01]  /*4530*/  LOP3.LUT P0, RZ, R18, 0x1f, RZ, 0xc0, !PT ;  /* 0x0000001f12ff7812 */ /* 0x000fe2000780c0ff */
[----:B------:R-:W-:Y:S01]  /*4540*/  USHF.L.U32 UR7, UR7, UR6, URZ ;  /* 0x0000000607077299 */ /* 0x000fe2000800063f */
[----:B------:R-:W-:Y:S01]  /*4550*/  BSSY B0, `(.L_x_102) ;  /* 0x00000bf000007945 */ /* 0x000fe20003800000 */
[----:B------:R-:W-:Y:S01]  /*4560*/  USHF.L.U32 UR18, UR8, UR6, URZ ;  /* 0x0000000608127299 */ /* 0x000fe2000800063f */
[----:B------:R-:W-:Y:S01]  /*4570*/  IMAD.MOV.U32 R13, RZ, RZ, 0x1 ;  /* 0x00000001ff0d7424 */ /* 0x000fe200078e00ff */
[----:B------:R-:W-:Y:S01]  /*4580*/  LOP3.LUT R11, R19, 0x2, RZ, 0xfc, !PT ;  /* 0x00000002130b7812 */ /* 0x000fe200078efcff */
[----:B------:R-:W-:Y:S01]  /*4590*/  ULDC UR6, c[0x0][0x14] ;  /* 0x0000050000067ab9 */ /* 0x000fe20000000800 */
[----:B------:R-:W-:Y:S01]  /*45a0*/  PLOP3.LUT P0, PT, P0, P2, PT, 0x8a, 0x0 ;  /* 0x000000000000781c */ /* 0x000fe20000705172 */
[----:B------:R-:W-:Y:S01]  /*45b0*/  UIMAD.WIDE.U32 UR20, UR4, UR6, URZ ;  /* 0x00000006041472a5 */ /* 0x000fe2000f8e003f */
[----:B------:R-:W-:Y:S01]  /*45c0*/  IMAD.MOV.U32 R12, RZ, RZ, RZ ;  /* 0x000000ffff0c7224 */ /* 0x000fe200078e00ff */
[----:B------:R-:W-:-:S02]  /*45d0*/  UIMAD UR13, UR5, UR6, URZ ;  /* 0x00000006050d72a4 */ /* 0x000fc4000f8e023f */
[----:B------:R-:W-:Y:S01]  /*45e0*/  ULOP3.LUT UR17, URZ, UR7, URZ, 0x33, !UPT ;  /* 0x000000073f117292 */ /* 0x000fe2000f8e333f */
[----:B0-----:R-:W-:Y:S01]  /*45f0*/  VIADD R0, R0, 0x3f ;  /* 0x0000003f00007836 */ /* 0x001fe20000000000 */
[----:B------:R-:W-:Y:S01]  /*4600*/  UIADD3 UR13, UR21, UR13, URZ ;  /* 0x0000000d150d7290 */ /* 0x000fe2000fffe03f */
[----:B------:R-:W-:-:S03]  /*4610*/  ULDC.64 UR22, c[0x0][0x198] ;  /* 0x0000660000167ab9 */ /* 0x000fc60000000a00 */
[----:B------:R-:W-:-:S04]  /*4620*/  SHF.R.S32.HI R3, RZ, 0x1f, R0 ;  /* 0x0000001fff037819 */ /* 0x000fc80000011400 */
[----:B------:R-:W-:Y:S01]  /*4630*/  LEA.HI R3, R3, R0, RZ, 0x6 ;  /* 0x0000000003037211 */ /* 0x000fe200078f30ff */
[----:B------:R-:W-:-:S03]  /*4640*/  IMAD.MOV.U32 R0, RZ, RZ, 0x1 ;  /* 0x00000001ff007424 */ /* 0x000fc600078e00ff */
[----:B------:R-:W-:-:S05]  /*4650*/  SHF.R.S32.HI R3, RZ, 0x6, R3 ;  /* 0x00000006ff037819 */ /* 0x000fca0000011403 */
[----:B------:R-:W-:-:S07]  /*4660*/  VIADD R10, R3, 0x1 ;  /* 0x00000001030a7836 */ /* 0x000fce0000000000 */
.L_x_114:
[----:B------:R-:W-:-:S03]  /*4670*/  UMOV UR4, 0xffffffff ;  /* 0xffffffff00047882 */ /* 0x000fc60000000000 */
[----:B------:R-:W-:Y:S05]  /*4680*/  BRA.DIV UR4, `(.L_x_103) ;  /* 0x0000000e04747947 */ /* 0x000fea000b800000 */
[----:B------:R-:W-:-:S13]  /*4690*/  ELECT P6, URZ, PT ;  /* 0x00000000003f782f */ /* 0x000fda00038c0000 */
.L_x_124:
[----:B------:R-:W0:Y:S01]  /*46a0*/  LDC R4, c[0x0][0x28c] ;  /* 0x0000a300ff047b82 */ /* 0x000e220000000800 */
[----:B------:R-:W-:Y:S01]  /*46b0*/  BSSY B1, `(.L_x_104) ;  /* 0x0000037000017945 */ /* 0x000fe20003800000 */
[----:B0-----:R-:W-:-:S13]  /*46c0*/  ISETP.LT.OR P6, PT, R4, 0x1, !P6 ;  /* 0x000000010400780c */ /* 0x001fda00077c1670 */
[----:B------:R-:W-:Y:S05]  /*46d0*/  @P6 BRA `(.L_x_105) ;  /* 0x0000000000d06947 */ /* 0x000fea0003800000 */
[----:B------:R-:W-:Y:S02]  /*46e0*/  IMAD.SHL.U32 R15, R9, 0x40, RZ ;  /* 0x00000040090f7824 */ /* 0x000fe400078e00ff */
[----:B------:R-:W-:Y:S02]  /*46f0*/  IMAD.SHL.U32 R18, R7, 0x80, RZ ;  /* 0x0000008007127824 */ /* 0x000fe400078e00ff */
[----:B------:R-:W-:Y:S02]  /*4700*/  IMAD.MOV.U32 R20, RZ, RZ, RZ ;  /* 0x000000ffff147224 */ /* 0x000fe400078e00ff */
[----:B------:R-:W-:Y:S02]  /*4710*/  IMAD.MOV.U32 R4, RZ, RZ, R10 ;  /* 0x000000ffff047224 */ /* 0x000fe400078e000a */
[----:B------:R-:W-:Y:S02]  /*4720*/  IMAD.MOV.U32 R5, RZ, RZ, R0 ;  /* 0x000000ffff057224 */ /* 0x000fe400078e0000 */
[----:B------:R-:W-:-:S07]  /*4730*/  IMAD.MOV.U32 R6, RZ, RZ, R12 ;  /* 0x000000ffff067224 */ /* 0x000fce00078e000c */
.L_x_109:
[----:B------:R-:W0:Y:S01]  /*4740*/  S2R R14, SR_CgaCtaId ;  /* 0x00000000000e7919 */ /* 0x000e220000008800 */
[----:B------:R-:W-:Y:S01]  /*4750*/  MOV R7, 0x400 ;  /* 0x0000040000077802 */ /* 0x000fe20000000f00 */
[----:B------:R-:W1:Y:S03]  /*4760*/  @!P2 LDC R9, c[0x0][0x500] ;  /* 0x00014000ff09ab82 */ /* 0x000e660000000800 */
[----:B0-----:R-:W-:Y:S02]  /*4770*/  LEA R21, R14, R7, 0x18 ;  /* 0x000000070e157211 */ /* 0x001fe400078ec0ff */
[----:B------:R-:W-:-:S03]  /*4780*/  SHF.L.U32 R7, R5, 0x1f, RZ ;  /* 0x0000001f05077819 */ /* 0x000fc600000006ff */
[----:B------:R-:W-:-:S04]  /*4790*/  IMAD R14, R6, 0x8, R21 ;  /* 0x00000008060e7824 */ /* 0x000fc800078e0215 */
[----:B------:R-:W0:Y:S02]  /*47a0*/  SYNCS.PHASECHK.TRANS64.TRYWAIT P1, [R14+URZ+0x18], R7 ;  /* 0x000018070e0075a7 */ /* 0x000e24000802017f */
[----:B01----:R-:W-:Y:S05]  /*47b0*/  @!P1 BRA `(.L_x_106) ;  /* 0x0000000c00489947 */ /* 0x003fea0003800000 */
.L_x_125:
[----:B0-----:R-:W-:Y:S01]  /*47c0*/  PRMT R7, R11, 0x9910, RZ ;  /* 0x000099100b077816 */ /* 0x001fe200000000ff */
[----:B------:R0:W-:Y:S03]  /*47d0*/  @!P2 SYNCS.ARRIVE.TRANS64 RZ, [R14+URZ], R9 ;  /* 0x000000090effa9a7 */ /* 0x0001e6000800003f */
[----:B------:R-:W-:-:S13]  /*47e0*/  ISETP.NE.AND P1, PT, R7, 0x2, PT ;  /* 0x000000020700780c */ /* 0x000fda0003f25270 */
[----:B0-----:R-:W-:Y:S05]  /*47f0*/  @P1 BRA `(.L_x_107) ;  /* 0x0000000000041947 */ /* 0x001fea0003800000 */
[----:B------:R-:W-:Y:S01]  /*4800*/  BPT.TRAP 0x1 ;  /* 0x000000040000795c */ /* 0x000fe20000300000 */
.L_x_107:
[----:B------:R-:W-:Y:S05]  /*4810*/  @P0 BRA `(.L_x_108) ;  /* 0x0000000000040947 */ /* 0x000fea0003800000 */
[----:B------:R-:W-:Y:S01]  /*4820*/  BPT.TRAP 0x1 ;  /* 0x000000040000795c */ /* 0x000fe20000300000 */
.L_x_108:
[--C-:B------:R-:W-:Y:S01]  /*4830*/  IMAD R7, R6, 0x2000, R21.reuse ;  /* 0x0000200006077824 */ /* 0x100fe200078e0215 */
[----:B------:R-:W-:Y:S01]  /*4840*/  R2UR UR9, R14 ;  /* 0x000000000e0972ca */ /* 0x000fe200000e0000 */
[----:B------:R-:W-:Y:S01]  /*4850*/  IMAD R21, R6, 0x1000, R21 ;  /* 0x0000100006157824 */ /* 0x000fe200078e0215 */
[----:B------:R-:W-:Y:S01]  /*4860*/  UIADD3 UR4, UP0, UR22, 0xf0, URZ ;  /* 0x000000f016047890 */ /* 0x000fe2000ff1e03f */
[----:B------:R-:W-:Y:S01]  /*4870*/  VIADD R4, R4, 0xffffffff ;  /* 0xffffffff04047836 */ /* 0x000fe20000000000 */
[----:B------:R-:W-:Y:S01]  /*4880*/  R2UR UR5, R7 ;  /* 0x00000000070572ca */ /* 0x000fe200000e0000 */
[----:B------:R-:W-:Y:S01]  /*4890*/  UIADD3 UR24, UP1, UR22, 0x1f0, URZ ;  /* 0x000001f016187890 */ /* 0x000fe2000ff3e03f */
[----:B------:R-:W-:Y:S01]  /*48a0*/  R2UR UR8, R21 ;  /* 0x00000000150872ca */ /* 0x000fe200000e0000 */
[----:B------:R-:W-:Y:S01]  /*48b0*/  VIADD R6, R6, 0x1 ;  /* 0x0000000106067836 */ /* 0x000fe20000000000 */
[----:B------:R-:W-:Y:S01]  /*48c0*/  R2UR UR11, R18 ;  /* 0x00000000120b72ca */ /* 0x000fe200000e0000 */
[----:B------:R-:W-:Y:S01]  /*48d0*/  UIADD3.X UR25, URZ, UR23, URZ, UP1, !UPT ;  /* 0x000000173f197290 */ /* 0x000fe20008ffe43f */
[----:B------:R-:W-:Y:S01]  /*48e0*/  R2UR UR10, R20 ;  /* 0x00000000140a72ca */ /* 0x000fe200000e0000 */
[----:B------:R-:W-:Y:S01]  /*48f0*/  UMOV UR6, 0x0 ;  /* 0x0000000000067882 */ /* 0x000fe20000000000 */
[----:B------:R-:W-:Y:S01]  /*4900*/  R2UR UR12, R8 ;  /* 0x00000000080c72ca */ /* 0x000fe200000e0000 */
[----:B------:R-:W-:Y:S01]  /*4910*/  UMOV UR7, 0x10000000 ;  /* 0x1000000000077882 */ /* 0x000fe20000000000 */
[----:B------:R-:W-:Y:S01]  /*4920*/  R2UR UR19, R15 ;  /* 0x000000000f1372ca */ /* 0x000fe200000e0000 */
[----:B------:R-:W-:Y:S01]  /*4930*/  VIADD R20, R20, 0x40 ;  /* 0x0000004014147836 */ /* 0x000fe20000000000 */
[----:B------:R-:W-:Y:S01]  /*4940*/  ISETP.GT.AND P3, PT, R4, 0x1, PT ;  /* 0x000000010400780c */ /* 0x000fe20003f64270 */
[----:B------:R-:W-:Y:S01]  /*4950*/  UIADD3 UR14, UR5, 0x100, URZ ;  /* 0x00000100050e7890 */ /* 0x000fe2000fffe03f */
[----:B------:R-:W-:Y:S01]  /*4960*/  ISETP.NE.AND P1, PT, R6, 0x3, PT ;  /* 0x000000030600780c */ /* 0x000fe20003f25270 */
[----:B------:R-:W-:-:S02]  /*4970*/  UIADD3.X UR5, URZ, UR23, URZ, UP0, !UPT ;  /* 0x000000173f057290 */ /* 0x000fc400087fe43f */
[----:B------:R-:W-:Y:S01]  /*4980*/  UIADD3 UR15, UR8, 0x6100, URZ ;  /* 0x00006100080f7890 */ /* 0x000fe2000fffe03f */
[----:B------:R-:W-:Y:S02]  /*4990*/  SEL R14, RZ, 0x1, P1 ;  /* 0x00000001ff0e7807 */ /* 0x000fe40000800000 */
[----:B------:R-:W-:Y:S01]  /*49a0*/  UMOV UR8, UR14 ;  /* 0x0000000e00087c82 */ /* 0x000fe20008000000 */
[----:B------:R-:W-:Y:S02]  /*49b0*/  SEL R6, R6, RZ, P1 ;  /* 0x000000ff06067207 */ /* 0x000fe40000800000 */
[----:B------:R-:W-:Y:S01]  /*49c0*/  LOP3.LUT R5, R5, R14, RZ, 0x3c, !PT ;  /* 0x0000000e05057212 */ /* 0x000fe200078e3cff */
[----:B------:R0:W-:Y:S02]  /*49d0*/  UTMALDG.3D [UR8], [UR4], desc[UR6] ;  /* 0x00000608040075b4 */ /* 0x0001e40008011000 */
[----:B0-----:R-:W-:Y:S01]  /*49e0*/  UMOV UR8, UR15 ;  /* 0x0000000f00087c82 */ /* 0x001fe20008000000 */
[----:B------:R-:W-:-:S02]  /*49f0*/  UMOV UR11, UR19 ;  /* 0x00000013000b7c82 */ /* 0x000fc40008000000 */
[----:B------:R0:W-:Y:S02]  /*4a00*/  UTMALDG.3D [UR8], [UR24], desc[UR6] ;  /* 0x00000608180075b4 */ /* 0x0001e40008011000 */
[----:B0-----:R-:W-:Y:S05]  /*4a10*/  @P3 BRA `(.L_x_109) ;  /* 0xfffffffc00483947 */ /* 0x001fea000383ffff */
.L_x_105:
[----:B------:R-:W-:Y:S05]  /*4a20*/  BSYNC B1 ;  /* 0x0000000000017941 */ /* 0x000fea0003800000 */
.L_x_104:
[----:B------:R-:W-:Y:S01]  /*4a30*/  LOP3.LUT P3, RZ, R13, 0xff, RZ, 0xc0, !PT ;  /* 0x000000ff0dff7812 */ /* 0x000fe2000786c0ff */
[----:B------:R-:W-:Y:S01]  /*4a40*/  IMAD.IADD R12, R3, 0x1, R12 ;  /* 0x00000001030c7824 */ /* 0x000fe200078e020c */
[----:B------:R-:W-:Y:S01]  /*4a50*/  IADD3 R16, P4, R16, UR20, RZ ;  /* 0x0000001410107c10 */ /* 0x000fe2000ff9e0ff */
[----:B------:R-:W-:Y:S01]  /*4a60*/  ULDC.64 UR4, c[0x0][0x650] ;  /* 0x0001940000047ab9 */ /* 0x000fe20000000a00 */
[----:B------:R-:W-:Y:S01]  /*4a70*/  BSSY B1, `(.L_x_110) ;  /* 0x000006a000017945 */ /* 0x000fe20003800000 */
[----:B------:R-:W-:Y:S01]  /*4a80*/  IMAD.MOV.U32 R9, RZ, RZ, -0x1 ;  /* 0xffffffffff097424 */ /* 0x000fe200078e00ff */
[----:B------:R-:W-:Y:S01]  /*4a90*/  ISETP.GT.U32.AND P1, PT, R12, 0x2, PT ;  /* 0x000000020c00780c */ /* 0x000fe20003f24070 */
[----:B------:R-:W-:Y:S01]  /*4aa0*/  IMAD.MOV.U32 R8, RZ, RZ, -0x1 ;  /* 0xffffffffff087424 */ /* 0x000fe200078e00ff */
[----:B------:R-:W-:Y:S02]  /*4ab0*/  IADD3.X R17, R17, UR13, RZ, P4, !PT ;  /* 0x0000000d11117c10 */ /* 0x000fe4000a7fe4ff */
[----:B------:R-:W-:-:S02]  /*4ac0*/  ISETP.LT.U32.AND P1, PT, R3, 0x3, P1 ;  /* 0x000000030300780c */ /* 0x000fc40000f21070 */
[----:B------:R-:W-:Y:S01]  /*4ad0*/  PRMT R13, RZ, 0x7610, R13 ;  /* 0x00007610ff0d7816 */ /* 0x000fe2000000000d */
[----:B------:R-:W0:Y:S01]  /*4ae0*/  @P3 S2R R5, SR_CgaCtaId ;  /* 0x0000000000053919 */ /* 0x000e220000008800 */
[----:B------:R-:W-:-:S04]  /*4af0*/  @P3 MOV R4, 0x400 ;  /* 0x0000040000043802 */ /* 0x000fc80000000f00 */
[----:B0-----:R-:W-:Y:S01]  /*4b00*/  @P3 LEA R6, R5, R4, 0x18 ;  /* 0x0000000405063211 */ /* 0x001fe200078ec0ff */
[----:B------:R-:W-:-:S03]  /*4b10*/  IMAD.WIDE.U32 R4, R12, -0x55555555, RZ ;  /* 0xaaaaaaab0c047825 */ /* 0x000fc600078e00ff */
[----:B------:R0:W-:Y:S01]  /*4b20*/  @P3 SYNCS.ARRIVE.TRANS64.A1T0 RZ, [R6+URZ+0x48], RZ ;  /* 0x000048ff06ff39a7 */ /* 0x0001e2000810003f */
[----:B------:R-:W-:Y:S02]  /*4b30*/  ISETP.GE.U32.AND P3, PT, R3, 0x3, PT ;  /* 0x000000030300780c */ /* 0x000fe40003f66070 */
[----:B------:R-:W-:Y:S02]  /*4b40*/  SHF.R.U32.HI R7, RZ, 0x1, R5 ;  /* 0x00000001ff077819 */ /* 0x000fe40000011605 */
[----:B------:R-:W-:Y:S02]  /*4b50*/  SEL R5, RZ, 0x1, !P1 ;  /* 0x00000001ff057807 */ /* 0x000fe40004800000 */
[----:B------:R-:W-:Y:S01]  /*4b60*/  ISETP.GE.U32.AND P1, PT, R16, UR4, PT ;  /* 0x0000000410007c0c */ /* 0x000fe2000bf26070 */
[----:B------:R-:W-:Y:S01]  /*4b70*/  IMAD R12, R7, -0x3, R12 ;  /* 0xfffffffd070c7824 */ /* 0x000fe200078e020c */
[----:B------:R-:W-:Y:S02]  /*4b80*/  LOP3.LUT R0, R0, R5, RZ, 0x3c, !PT ;  /* 0x0000000500007212 */ /* 0x000fe400078e3cff */
[----:B------:R-:W-:-:S02]  /*4b90*/  ISETP.GE.U32.AND.EX P1, PT, R17, UR5, PT, P1 ;  /* 0x0000000511007c0c */ /* 0x000fc4000bf26110 */
[----:B------:R-:W-:Y:S02]  /*4ba0*/  PRMT R4, RZ, 0x7610, R4 ;  /* 0x00007610ff047816 */ /* 0x000fe40000000004 */
[----:B------:R-:W-:Y:S01]  /*4bb0*/  @P3 LOP3.LUT R0, R0, 0x1, R7, 0x78, !PT ;  /* 0x0000000100003812 */ /* 0x000fe200078e7807 */
[----:B------:R-:W-:-:S08]  /*4bc0*/  IMAD.MOV.U32 R7, RZ, RZ, -0x1 ;  /* 0xffffffffff077424 */ /* 0x000fd000078e00ff */
[----:B0-----:R-:W-:Y:S05]  /*4bd0*/  @P1 BRA `(.L_x_111) ;  /* 0x00000004004c1947 */ /* 0x001fea0003800000 */
[----:B------:R-:W-:Y:S01]  /*4be0*/  ULDC.64 UR4, c[0x0][0x628] ;  /* 0x00018a0000047ab9 */ /* 0x000fe20000000a00 */
[----:B------:R-:W0:Y:S01]  /*4bf0*/  S2R R15, SR_CTAID.X ;  /* 0x00000000000f7919 */ /* 0x000e220000002500 */
[----:B------:R-:W-:Y:S01]  /*4c00*/  ISETP.NE.U32.AND P1, PT, RZ, UR4, PT ;  /* 0x00000004ff007c0c */ /* 0x000fe2000bf25070 */
[----:B------:R-:W-:Y:S01]  /*4c10*/  ULDC UR7, c[0x0][0x630] ;  /* 0x00018c0000077ab9 */ /* 0x000fe20000000800 */
[----:B------:R-:W-:Y:S01]  /*4c20*/  IMAD.MOV.U32 R4, RZ, RZ, R16 ;  /* 0x000000ffff047224 */ /* 0x000fe200078e0010 */
[----:B------:R-:W1:Y:S01]  /*4c30*/  S2R R14, SR_CTAID.Y ;  /* 0x00000000000e7919 */ /* 0x000e620000002600 */
[----:B------:R-:W-:Y:S01]  /*4c40*/  ISETP.NE.AND.EX P1, PT, RZ, UR5, PT, P1 ;  /* 0x00000005ff007c0c */ /* 0x000fe2000bf25310 */
[----:B------:R-:W-:-:S12]  /*4c50*/  IMAD.MOV.U32 R5, RZ, RZ, R17 ;  /* 0x000000ffff057224 */ /* 0x000fd800078e0011 */
[----:B------:R-:W-:Y:S05]  /*4c60*/  @!P1 BRA `(.L_x_112) ;  /* 0x0000000000289947 */ /* 0x000fea0003800000 */
[----:B------:R-:W-:Y:S02]  /*4c70*/  ULDC UR6, c[0x0][0x634] ;  /* 0x00018d0000067ab9 */ /* 0x000fe40000000800 */
[----:B------:R-:W-:-:S05]  /*4c80*/  IADD3 R9, P1, R16, UR6, RZ ;  /* 0x0000000610097c10 */ /* 0x000fca000ff3e0ff */
[----:B------:R-:W-:-:S04]  /*4c90*/  IMAD.X R21, RZ, RZ, R17, P1 ;  /* 0x000000ffff157224 */ /* 0x000fc800008e0611 */
[----:B------:R-:W-:-:S04]  /*4ca0*/  IMAD.WIDE.U32 R6, R21, UR4, RZ ;  /* 0x0000000415067c25 */ /* 0x000fc8000f8e00ff */
[----:B------:R-:W-:-:S04]  /*4cb0*/  IMAD.WIDE.U32 R6, P1, R9, UR5, R6 ;  /* 0x0000000509067c25 */ /* 0x000fc8000f820006 */
[----:B------:R-:W-:-:S04]  /*4cc0*/  IMAD.WIDE.U32 R8, R9, UR4, RZ ;  /* 0x0000000409087c25 */ /* 0x000fc8000f8e00ff */
[----:B------:R-:W-:Y:S01]  /*4cd0*/  IMAD.X R5, RZ, RZ, RZ, P1 ;  /* 0x000000ffff057224 */ /* 0x000fe200008e06ff */
[----:B------:R-:W-:Y:S01]  /*4ce0*/  IADD3 RZ, P1, R9, R6, RZ ;  /* 0x0000000609ff7210 */ /* 0x000fe20007f3e0ff */
[----:B------:R-:W-:-:S04]  /*4cf0*/  IMAD.MOV.U32 R4, RZ, RZ, R7 ;  /* 0x000000ffff047224 */ /* 0x000fc800078e0007 */
[----:B------:R-:W-:-:S08]  /*4d00*/  IMAD.WIDE.U32.X R4, R21, UR5, R4, P1 ;  /* 0x0000000515047c25 */ /* 0x000fd000088e0404 */
.L_x_112:
[--C-:B------:R-:W-:Y:S01]  /*4d10*/  SHF.R.U64 R8, R4, UR7, R5.reuse ;  /* 0x0000000704087c19 */ /* 0x100fe20008001205 */
[----:B------:R-:W-:Y:S01]  /*4d20*/  ULDC.64 UR4, c[0x0][0x620] ;  /* 0x0001880000047ab9 */ /* 0x000fe20000000a00 */
[----:B------:R-:W-:Y:S01]  /*4d30*/  SHF.R.U32.HI R4, RZ, UR7, R5 ;  /* 0x00000007ff047c19 */ /* 0x000fe20008011605 */
[----:B------:R-:W2:Y:S01]  /*4d40*/  LDC R24, c[0x0][0x144] ;  /* 0x00005100ff187b82 */ /* 0x000ea20000000800 */
[----:B------:R-:W-:Y:S01]  /*4d50*/  IADD3 R7, P1, RZ, -R8, RZ ;  /* 0x80000008ff077210 */ /* 0x000fe20007f3e0ff */
[----:B------:R-:W-:Y:S01]  /*4d60*/  ULDC.64 UR8, c[0x0][0x640] ;  /* 0x0001900000087ab9 */ /* 0x000fe20000000a00 */
[----:B0-----:R-:W-:Y:S01]  /*4d70*/  I2FP.F32.U32 R9, R15 ;  /* 0x0000000f00097245 */ /* 0x001fe20000201000 */
[----:B------:R-:W-:Y:S02]  /*4d80*/  ULDC UR6, c[0x0][0x608] ;  /* 0x0001820000067ab9 */ /* 0x000fe40000000800 */
[----:B------:R-:W-:Y:S01]  /*4d90*/  IMAD.X R4, RZ, RZ, ~R4, P1 ;  /* 0x000000ffff047224 */ /* 0x000fe200008e0e04 */
[----:B------:R-:W-:Y:S01]  /*4da0*/  ISETP.NE.U32.AND P1, PT, RZ, UR8, PT ;  /* 0x00000008ff007c0c */ /* 0x000fe2000bf25070 */
[----:B------:R-:W0:Y:S02]  /*4db0*/  LDC R21, c[0x0][0x148] ;  /* 0x00005200ff157b82 */ /* 0x000e240000000800 */
[----:B------:R-:W-:Y:S01]  /*4dc0*/  IMAD R6, R4, UR4, RZ ;  /* 0x0000000404067c24 */ /* 0x000fe2000f8e02ff */
[----:B------:R-:W-:Y:S01]  /*4dd0*/  ISETP.NE.AND.EX P1, PT, RZ, UR9, PT, P1 ;  /* 0x00000009ff007c0c */ /* 0x000fe2000bf25310 */
[----:B------:R-:W-:Y:S01]  /*4de0*/  IMAD.WIDE.U32 R4, R7, UR4, R16 ;  /* 0x0000000407047c25 */ /* 0x000fe2000f8e0010 */
[----:B------:R-:W-:-:S03]  /*4df0*/  ULDC UR4, c[0x0][0x150] ;  /* 0x0000540000047ab9 */ /* 0x000fc60000000800 */
[----:B------:R-:W-:Y:S02]  /*4e00*/  IMAD R7, R7, UR5, R6 ;  /* 0x0000000507077c24 */ /* 0x000fe4000f8e0206 */
[----:B------:R-:W-:Y:S01]  /*4e10*/  FMUL R6, R9, UR4 ;  /* 0x0000000409067c20 */ /* 0x000fe20008400000 */
[----:B------:R-:W-:Y:S01]  /*4e20*/  ULDC UR4, c[0x0][0x618] ;  /* 0x0001860000047ab9 */ /* 0x000fe20000000800 */
[----:B------:R-:W-:Y:S01]  /*4e30*/  ULDC UR5, c[0x0][0x154] ;  /* 0x0000550000057ab9 */ /* 0x000fe20000000800 */
[----:B------:R-:W-:-:S03]  /*4e40*/  IMAD.IADD R5, R5, 0x1, R7 ;  /* 0x0000000105057824 */ /* 0x000fc600078e0207 */
[----:B------:R-:W3:Y:S02]  /*4e50*/  F2I.U32.TRUNC.NTZ R6, R6 ;  /* 0x0000000600067305 */ /* 0x000ee4000020f000 */
[----:B------:R-:W-:Y:S02]  /*4e60*/  SHF.R.U64 R9, R4, UR4, R5 ;  /* 0x0000000404097c19 */ /* 0x000fe40008001205 */
[----:B-1----:R-:W-:-:S05]  /*4e70*/  I2FP.F32.U32 R4, R14 ;  /* 0x0000000e00047245 */ /* 0x002fca0000201000 */
[----:B------:R-:W-:Y:S01]  /*4e80*/  FMUL R22, R4, UR5 ;  /* 0x0000000504167c20 */ /* 0x000fe20008400000 */
[----:B------:R-:W-:Y:S01]  /*4e90*/  SHF.R.U32.HI R4, RZ, UR4, R5 ;  /* 0x00000004ff047c19 */ /* 0x000fe20008011605 */
[----:B------:R-:W-:-:S03]  /*4ea0*/  ULDC UR4, c[0x0][0x658] ;  /* 0x0001960000047ab9 */ /* 0x000fc60000000800 */
[--C-:B------:R-:W-:Y:S01]  /*4eb0*/  SHF.R.U64 R20, R9, UR6, R4.reuse ;  /* 0x0000000609147c19 */ /* 0x100fe20008001204 */
[----:B------:R-:W1:Y:S01]  /*4ec0*/  F2I.U32.TRUNC.NTZ R22, R22 ;  /* 0x0000001600167305 */ /* 0x000e62000020f000 */
[----:B------:R-:W-:Y:S01]  /*4ed0*/  SHF.R.U32.HI R5, RZ, UR6, R4 ;  /* 0x00000006ff057c19 */ /* 0x000fe20008011604 */
[----:B---3--:R-:W-:-:S03]  /*4ee0*/  IMAD.MOV R6, RZ, RZ, -R6 ;  /* 0x000000ffff067224 */ /* 0x008fc600078e0a06 */
[----:B------:R-:W-:Y:S01]  /*4ef0*/  SHF.R.U64 R18, R20, UR4, R5 ;  /* 0x0000000414127c19 */ /* 0x000fe20008001205 */
[----:B--2---:R-:W-:Y:S01]  /*4f00*/  IMAD R15, R24, R6, R15 ;  /* 0x00000006180f7224 */ /* 0x004fe200078e020f */
[----:B------:R-:W-:-:S03]  /*4f10*/  SHF.R.U32.HI R23, RZ, UR4, R5 ;  /* 0x00000004ff177c19 */ /* 0x000fc60008011605 */
[----:B------:R-:W-:Y:S02]  /*4f20*/  IMAD.MOV.U32 R4, RZ, RZ, R18 ;  /* 0x000000ffff047224 */ /* 0x000fe400078e0012 */
[----:B------:R-:W-:Y:S01]  /*4f30*/  IMAD.MOV.U32 R5, RZ, RZ, R23 ;  /* 0x000000ffff057224 */ /* 0x000fe200078e0017 */
[----:B-1----:R-:W-:Y:S06]  /*4f40*/  @!P1 BRA `(.L_x_113) ;  /* 0x0000000000289947 */ /* 0x002fec0003800000 */
[----:B------:R-:W-:Y:S02]  /*4f50*/  ULDC UR4, c[0x0][0x64c] ;  /* 0x0001930000047ab9 */ /* 0x000fe40000000800 */
[----:B------:R-:W-:-:S05]  /*4f60*/  IADD3 R5, P1, R18, UR4, RZ ;  /* 0x0000000412057c10 */ /* 0x000fca000ff3e0ff */
[----:B------:R-:W-:-:S04]  /*4f70*/  IMAD.X R23, RZ, RZ, R23, P1 ;  /* 0x000000ffff177224 */ /* 0x000fc800008e0617 */
[----:B------:R-:W-:-:S04]  /*4f80*/  IMAD.WIDE.U32 R6, R23, UR8, RZ ;  /* 0x0000000817067c25 */ /* 0x000fc8000f8e00ff */
[----:B------:R-:W-:-:S04]  /*4f90*/  IMAD.WIDE.U32 R6, P1, R5, UR9, R6 ;  /* 0x0000000905067c25 */ /* 0x000fc8000f820006 */
[----:B------:R-:W-:-:S04]  /*4fa0*/  IMAD.WIDE.U32 R4, R5, UR8, RZ ;  /* 0x0000000805047c25 */ /* 0x000fc8000f8e00ff */
[----:B------:R-:W-:Y:S01]  /*4fb0*/  IMAD.MOV.U32 R4, RZ, RZ, R7 ;  /* 0x000000ffff047224 */ /* 0x000fe200078e0007 */
[----:B------:R-:W-:Y:S01]  /*4fc0*/  IADD3 RZ, P3, R5, R6, RZ ;  /* 0x0000000605ff7210 */ /* 0x000fe20007f7e0ff */
[----:B------:R-:W-:-:S04]  /*4fd0*/  IMAD.X R5, RZ, RZ, RZ, P1 ;  /* 0x000000ffff057224 */ /* 0x000fc800008e06ff */
[----:B------:R-:W-:-:S08]  /*4fe0*/  IMAD.WIDE.U32.X R4, R23, UR9, R4, P3 ;  /* 0x0000000917047c25 */ /* 0x000fd000098e0404 */
.L_x_113:
[----:B------:R-:W-:Y:S01]  /*4ff0*/  ISETP.NE.AND P1, PT, R2, 0x1, PT ;  /* 0x000000010200780c */ /* 0x000fe20003f25270 */
[----:B------:R-:W-:Y:S01]  /*5000*/  ULDC UR4, c[0x0][0x648] ;  /* 0x0001920000047ab9 */ /* 0x000fe20000000800 */
[----:B------:R-:W-:Y:S01]  /*5010*/  LOP3.LUT R20, R20, UR17, RZ, 0xc0, !PT ;  /* 0x0000001114147c12 */ /* 0x000fe2000f8ec0ff */
[----:B------:R-:W-:Y:S01]  /*5020*/  IMAD.MOV R22, RZ, RZ, -R22 ;  /* 0x000000ffff167224 */ /* 0x000fe200078e0a16 */
[----:B------:R-:W-:Y:S01]  /*5030*/  SHF.R.U64 R5, R4, UR4, R5 ;  /* 0x0000000404057c19 */ /* 0x000fe20008001205 */
[----:B------:R-:W-:Y:S01]  /*5040*/  ULDC UR4, c[0x0][0x638] ;  /* 0x00018e0000047ab9 */ /* 0x000fe20000000800 */
[----:B------:R-:W-:Y:S01]  /*5050*/  LOP3.LUT R9, R9, UR16, RZ, 0xc0, !PT ;  /* 0x0000001009097c12 */ /* 0x000fe2000f8ec0ff */
[----:B------:R-:W-:Y:S01]  /*5060*/  ULDC UR5, c[0x0][0x610] ;  /* 0x0001840000057ab9 */ /* 0x000fe20000000800 */
[----:B------:R-:W-:Y:S02]  /*5070*/  IMAD.MOV.U32 R4, RZ, RZ, 0x1 ;  /* 0x00000001ff047424 */ /* 0x000fe400078e00ff */
[----:B------:R-:W-:-:S02]  /*5080*/  IMAD.MOV R7, RZ, RZ, -R5 ;  /* 0x000000ffff077224 */ /* 0x000fc400078e0a05 */
[----:B------:R-:W-:Y:S02]  /*5090*/  IMAD R20, R5, UR18, R20 ;  /* 0x0000001205147c24 */ /* 0x000fe4000f8e0214 */
[----:B0-----:R-:W-:Y:S02]  /*50a0*/  @P1 IMAD R15, R21, R22, R14 ;  /* 0x00000016150f1224 */ /* 0x001fe400078e020e */
[----:B------:R-:W-:Y:S01]  /*50b0*/  IMAD R18, R7, UR4, R18 ;  /* 0x0000000407127c24 */ /* 0x000fe2000f8e0212 */
[----:B------:R-:W-:Y:S01]  /*50c0*/  ULDC UR4, c[0x0][0x600] ;  /* 0x0001800000047ab9 */ /* 0x000fe20000000800 */
[----:B------:R-:W-:Y:S02]  /*50d0*/  IMAD R15, R20, UR5, R15 ;  /* 0x00000005140f7c24 */ /* 0x000fe4000f8e020f */
[----:B------:R-:W-:-:S05]  /*50e0*/  IMAD R18, R18, UR4, R9 ;  /* 0x0000000412127c24 */ /* 0x000fca000f8e0209 */
[----:B------:R-:W-:Y:S02]  /*50f0*/  SEL R9, R18, R15, !P1 ;  /* 0x0000000f12097207 */ /* 0x000fe40004800000 */
[----:B------:R-:W-:-:S07]  /*5100*/  SEL R7, R15, R18, !P1 ;  /* 0x000000120f077207 */ /* 0x000fce0004800000 */
.L_x_111:
[----:B------:R-:W-:Y:S05]  /*5110*/  BSYNC B1 ;  /* 0x0000000000017941 */ /* 0x000fea0003800000 */
.L_x_110:
[----:B------:R-:W-:-:S13]  /*5120*/  LOP3.LUT P1, RZ, R4, 0xff, RZ, 0xc0, !PT ;  /* 0x000000ff04ff7812 */ /* 0x000fda000782c0ff */
[----:B------:R-:W-:Y:S05]  /*5130*/  @P1 BRA `(.L_x_114) ;  /* 0xfffffff4004c1947 */ /* 0x000fea000383ffff */
[----:B------:R-:W-:Y:S05]  /*5140*/  BSYNC B0 ;  /* 0x0000000000007941 */ /* 0x000fea0003800000 */
.L_x_102:
[----:B------:R-:W-:-:S03]  /*5150*/  UMOV UR4, 0xffffffff ;  /* 0xffffffff00047882 */ /* 0x000fc60000000000 */
[----:B------:R-:W-:Y:S05]  /*5160*/  BRA.DIV UR4, `(.L_x_115) ;  /* 0x0000000204f07947 */ /* 0x000fea000b800000 */
[----:B------:R-:W-:-:S13]  /*5170*/  ELECT P6, URZ, PT ;  /* 0x00000000003f782f */ /* 0x000fda00038c0000 */
.L_x_128:
[----:B------:R-:W-:Y:S04]  /*5180*/  BSSY B0, `(.L_x_116) ;  /* 0x0000022000007945 */ /* 0x000fe80003800000 */
[----:B------:R-:W-:Y:S05]  /*5190*/  @!P6 BRA `(.L_x_117) ;  /* 0x000000000080e947 */ /* 0x000fea0003800000 */
[----:B------:R-:W-:-:S04]  /*51a0*/  LOP3.LUT R19, R19, 0x2, RZ, 0xfc, !PT ;  /* 0x0000000213137812 */ /* 0x000fc800078efcff */
[----:B------:R-:W-:-:S13]  /*51b0*/  ISETP.NE.AND P0, PT, R19, 0x3, PT ;  /* 0x000000031300780c */ /* 0x000fda0003f05270 */
[----:B------:R-:W-:Y:S05]  /*51c0*/  @!P0 BRA `(.L_x_118) ;  /* 0x0000000000048947 */ /* 0x000fea0003800000 */
[----:B------:R-:W-:Y:S01]  /*51d0*/  BPT.TRAP 0x1 ;  /* 0x000000040000795c */ /* 0x000fe20000300000 */
.L_x_118:
[----:B------:R-:W0:Y:S01]  /*51e0*/  S2R R3, SR_CgaCtaId ;  /* 0x0000000000037919 */ /* 0x000e220000008800 */
[----:B------:R-:W-:-:S04]  /*51f0*/  MOV R2, 0x400 ;  /* 0x0000040000027802 */ /* 0x000fc80000000f00 */
[----:B0-----:R-:W-:Y:S02]  /*5200*/  LEA R3, R3, R2, 0x18 ;  /* 0x0000000203037211 */ /* 0x001fe400078ec0ff */
[----:B------:R-:W-:-:S03]  /*5210*/  SHF.L.U32 R2, R0, 0x1f, RZ ;  /* 0x0000001f00027819 */ /* 0x000fc600000006ff */
[----:B------:R-:W-:-:S04]  /*5220*/  VIADD R3, R3, 0x18 ;  /* 0x0000001803037836 */ /* 0x000fc80000000000 */
[C---:B------:R-:W-:Y:S02]  /*5230*/  IMAD R7, R12.reuse, 0x8, R3 ;  /* 0x000000080c077824 */ /* 0x040fe400078e0203 */
[----:B------:R-:W-:Y:S02]  /*5240*/  VIADD R12, R12, 0x1 ;  /* 0x000000010c0c7836 */ /* 0x000fe40000000000 */
[----:B------:R-:W0:Y:S03]  /*5250*/  SYNCS.PHASECHK.TRANS64.TRYWAIT P0, [R7+URZ], R2 ;  /* 0x00000002070075a7 */ /* 0x000e26000800017f */
[----:B------:R-:W-:-:S04]  /*5260*/  ISETP.NE.AND P1, PT, R12, 0x3, PT ;  /* 0x000000030c00780c */ /* 0x000fc80003f25270 */
[----:B------:R-:W-:Y:S02]  /*5270*/  SEL R5, RZ, 0x1, P1 ;  /* 0x00000001ff057807 */ /* 0x000fe40000800000 */
[----:B------:R-:W-:Y:S02]  /*5280*/  SEL R12, R12, RZ, P1 ;  /* 0x000000ff0c0c7207 */ /* 0x000fe40000800000 */
[----:B------:R-:W-:-:S03]  /*5290*/  LOP3.LUT R5, R0, R5, RZ, 0x3c, !PT ;  /* 0x0000000500057212 */ /* 0x000fc600078e3cff */
[----:B------:R-:W-:Y:S01]  /*52a0*/  IMAD R9, R12, 0x8, R3 ;  /* 0x000000080c097824 */ /* 0x000fe200078e0203 */
[----:B------:R-:W-:Y:S01]  /*52b0*/  SHF.L.U32 R4, R5, 0x1f, RZ ;  /* 0x0000001f05047819 */ /* 0x000fe200000006ff */
[----:B0-----:R-:W-:Y:S06]  /*52c0*/  @!P0 BRA `(.L_x_119) ;  /* 0x0000000000b88947 */ /* 0x001fec0003800000 */
.L_x_129:
[----:B------:R-:W1:Y:S01]  /*52d0*/  SYNCS.PHASECHK.TRANS64.TRYWAIT P0, [R9+URZ], R4 ;  /* 0x00000004090075a7 */ /* 0x000e62000800017f */
[----:B------:R-:W-:-:S05]  /*52e0*/  VIADD R0, R12, 0x1 ;  /* 0x000000010c007836 */ /* 0x000fca0000000000 */
[----:B------:R-:W-:-:S04]  /*52f0*/  ISETP.NE.AND P1, PT, R0, 0x3, PT ;  /* 0x000000030000780c */ /* 0x000fc80003f25270 */
[----:B0-----:R-:W-:Y:S02]  /*5300*/  SEL R2, RZ, 0x1, P1 ;  /* 0x00000001ff027807 */ /* 0x001fe40000800000 */
[----:B------:R-:W-:Y:S02]  /*5310*/  SEL R0, R0, RZ, P1 ;  /* 0x000000ff00007207 */ /* 0x000fe40000800000 */
[----:B------:R-:W-:Y:S01]  /*5320*/  LOP3.LUT R2, R5, R2, RZ, 0x3c, !PT ;  /* 0x0000000205027212 */ /* 0x000fe200078e3cff */
[----:B-1----:R-:W-:Y:S06]  /*5330*/  @!P0 BRA `(.L_x_120) ;  /* 0x0000000000b08947 */ /* 0x002fec0003800000 */
.L_x_130:
[----:B------:R-:W-:Y:S01]  /*5340*/  IMAD R3, R0, 0x8, R3 ;  /* 0x0000000800037824 */ /* 0x000fe200078e0203 */
[----:B------:R-:W-:-:S07]  /*5350*/  SHF.L.U32 R0, R2, 0x1f, RZ ;  /* 0x0000001f02007819 */ /* 0x000fce00000006ff */
.L_x_121:
[----:B-1----:R1:W2:Y:S02]  /*5360*/  SYNCS.PHASECHK.TRANS64.TRYWAIT P0, [R3+URZ], R0 ;  /* 0x00000000030075a7 */ /* 0x0022a4000800017f */
[----:B--2---:R-:W-:Y:S05]  /*5370*/  @!P0 NANOSLEEP.SYNCS 0x989680 ;  /* 0x009896800000895d */ /* 0x004fea0003900000 */
[----:B------:R-:W2:Y:S02]  /*5380*/  @!P0 SYNCS.PHASECHK.TRANS64 P0, [R3+URZ], R0 ;  /* 0x00000000030085a7 */ /* 0x000ea4000800007f */
[----:B--2---:R-:W-:Y:S05]  /*5390*/  @!P0 BRA `(.L_x_121) ;  /* 0xfffffffc00f08947 */ /* 0x004fea000383ffff */
.L_x_117:
[----:B------:R-:W-:Y:S05]  /*53a0*/  BSYNC B0 ;  /* 0x0000000000007941 */ /* 0x000fea0003800000 */
.L_x_116:
[----:B------:R-:W-:Y:S05]  /*53b0*/  EXIT ;  /* 0x000000000000794d */ /* 0x000fea0003800000 */
.L_x_17:
[----:B---3--:R3:W4:Y:S02]  /*53c0*/  SYNCS.PHASECHK.TRANS64.TRYWAIT P1, [R3+URZ], R0 ;  /* 0x00000000030075a7 */ /* 0x008724000802017f */
[----:B----4-:R-:W-:Y:S05]  /*53d0*/  @!P1 NANOSLEEP.SYNCS 0x989680 ;  /* 0x009896800000995d */ /* 0x010fea0003900000 */
[----:B------:R-:W4:Y:S02]  /*53e0*/  @!P1 SYNCS.PHASECHK.TRANS64 P1, [R3+URZ], R0 ;  /* 0x00000000030095a7 */ /* 0x000f24000802007f */
[----:B----4-:R-:W-:Y:S05]  /*53f0*/  @!P1 BRA `(.L_x_17) ;  /* 0xfffffffc00f09947 */ /* 0x010fea000383ffff */
[----:B------:R-:W-:Y:S05]  /*5400*/  BRA `(.L_x_16) ;  /* 0xffffffbc00887947 */ /* 0x000fea000383ffff */
.L_x_22:
[----:B-1----:R1:W2:Y:S02]  /*5410*/  SYNCS.PHASECHK.TRANS64.TRYWAIT P1, [R5+URZ], R4 ;  /* 0x00000004050075a7 */ /* 0x0022a4000802017f */
[----:B--2---:R-:W-:Y:S05]  /*5420*/  @!P1 NANOSLEEP.SYNCS 0x989680 ;  /* 0x009896800000995d */ /* 0x004fea0003900000 */
[----:B------:R-:W2:Y:S02]  /*5430*/  @!P1 SYNCS.PHASECHK.TRANS64 P1, [R5+URZ], R4 ;  /* 0x00000004050095a7 */ /* 0x000ea4000802007f */
[----:B--2---:R-:W-:Y:S05]  /*5440*/  @!P1 BRA `(.L_x_22) ;  /* 0xfffffffc00f09947 */ /* 0x004fea000383ffff */
[----:B------:R-:W-:Y:S05]  /*5450*/  BRA `(.L_x_21) ;  /* 0xffffffc000387947 */ /* 0x000fea000383ffff */
.L_x_103:
[----:B------:R-:W-:Y:S01]  /*5460*/  BSSY B1, `(.L_x_122) ;  /* 0x0000006000017945 */ /* 0x000fe20003800000 */
[----:B------:R-:W-:-:S07]  /*5470*/  IMAD.MOV.U32 R15, RZ, RZ, -0x1 ;  /* 0xffffffffff0f7424 */ /* 0x000fce00078e00ff */
[----:B------:R-:W-:Y:S05]  /*5480*/  WARPSYNC.COLLECTIVE R15, `(.L_x_123) ;  /* 0x000000000f0c7348 */ /* 0x000fea0003c00000 */
[----:B------:R-:W-:Y:S02]  /*5490*/  ELECT P6, UR62, PT ;  /* 0x00000000003e782f */ /* 0x000fe400038c0000 */
[----:B------:R-:W-:Y:S01]  /*54a0*/  MOV R14, UR62 ;  /* 0x0000003e000e7c02 */ /* 0x000fe20008000f00 */
[----:B------:R-:W-:Y:S10]  /*54b0*/  ENDCOLLECTIVE ;  /* 0x000000000000791b */ /* 0x000ff40003800000 */
.L_x_123:
[----:B------:R-:W-:Y:S05]  /*54c0*/  BSYNC B1 ;  /* 0x0000000000017941 */ /* 0x000fea0003800000 */
.L_x_122:
[----:B------:R-:W-:Y:S05]  /*54d0*/  BRA `(.L_x_124) ;  /* 0xfffffff000707947 */ /* 0x000fea000383ffff */
.L_x_106:
[----:B0-----:R0:W1:Y:S02]  /*54e0*/  SYNCS.PHASECHK.TRANS64.TRYWAIT P1, [R14+URZ+0x18], R7 ;  /* 0x000018070e0075a7 */ /* 0x001064000802017f */
[----:B-1----:R-:W-:Y:S05]  /*54f0*/  @!P1 NANOSLEEP.SYNCS 0x989680 ;  /* 0x009896800000995d */ /* 0x002fea0003900000 */
[----:B------:R-:W1:Y:S02]  /*5500*/  @!P1 SYNCS.PHASECHK.TRANS64 P1, [R14+URZ+0x18], R7 ;  /* 0x000018070e0095a7 */ /* 0x000e64000802007f */
[----:B-1----:R-:W-:Y:S05]  /*5510*/  @!P1 BRA `(.L_x_106) ;  /* 0xfffffffc00f09947 */ /* 0x002fea000383ffff */
[----:B------:R-:W-:Y:S05]  /*5520*/  BRA `(.L_x_125) ;  /* 0xfffffff000a47947 */ /* 0x000fea000383ffff */
.L_x_115:
[----:B------:R-:W-:Y:S01]  /*5530*/  BSSY B0, `(.L_x_126) ;  /* 0x0000006000007945 */ /* 0x000fe20003800000 */
[----:B------:R-:W-:-:S07]  /*5540*/  IMAD.MOV.U32 R15, RZ, RZ, -0x1 ;  /* 0xffffffffff0f7424 */ /* 0x000fce00078e00ff */
[----:B------:R-:W-:Y:S05]  /*5550*/  WARPSYNC.COLLECTIVE R15, `(.L_x_127) ;  /* 0x000000000f0c7348 */ /* 0x000fea0003c00000 */
[----:B------:R-:W-:Y:S02]  /*5560*/  ELECT P6, UR62, PT ;  /* 0x00000000003e782f */ /* 0x000fe400038c0000 */
[----:B------:R-:W-:Y:S01]  /*5570*/  MOV R14, UR62 ;  /* 0x0000003e000e7c02 */ /* 0x000fe20008000f00 */
[----:B------:R-:W-:Y:S10]  /*5580*/  ENDCOLLECTIVE ;  /* 0x000000000000791b */ /* 0x000ff40003800000 */
.L_x_127:
[----:B------:R-:W-:Y:S05]  /*5590*/  BSYNC B0 ;  /* 0x0000000000007941 */ /* 0x000fea0003800000 */
.L_x_126:
[----:B------:R-:W-:Y:S05]  /*55a0*/  BRA `(.L_x_128) ;  /* 0xfffffff800f47947 */ /* 0x000fea000383ffff */
.L_x_119:
[----:B0-----:R0:W1:Y:S02]  /*55b0*/  SYNCS.PHASECHK.TRANS64.TRYWAIT P0, [R7+URZ], R2 ;  /* 0x00000002070075a7 */ /* 0x001064000800017f */
[----:B-1----:R-:W-:Y:S05]  /*55c0*/  @!P0 NANOSLEEP.SYNCS 0x989680 ;  /* 0x009896800000895d */ /* 0x002fea0003900000 */
[----:B------:R-:W1:Y:S02]  /*55d0*/  @!P0 SYNCS.PHASECHK.TRANS64 P0, [R7+URZ], R2 ;  /* 0x00000002070085a7 */ /* 0x000e64000800007f */
[----:B-1----:R-:W-:Y:S05]  /*55e0*/  @!P0 BRA `(.L_x_119) ;  /* 0xfffffffc00f08947 */ /* 0x002fea000383ffff */
[----:B------:R-:W-:Y:S05]  /*55f0*/  BRA `(.L_x_129) ;  /* 0xfffffffc00347947 */ /* 0x000fea000383ffff */
.L_x_120:
[----:B0-----:R0:W1:Y:S02]  /*5600*/  SYNCS.PHASECHK.TRANS64.TRYWAIT P0, [R9+URZ], R4 ;  /* 0x00000004090075a7 */ /* 0x001064000800017f */
[----:B-1----:R-:W-:Y:S05]  /*5610*/  @!P0 NANOSLEEP.SYNCS 0x989680 ;  /* 0x009896800000895d */ /* 0x002fea0003900000 */
[----:B------:R-:W1:Y:S02]  /*5620*/  @!P0 SYNCS.PHASECHK.TRANS64 P0, [R9+URZ], R4 ;  /* 0x00000004090085a7 */ /* 0x000e64000800007f */
[----:B-1----:R-:W-:Y:S05]  /*5630*/  @!P0 BRA `(.L_x_120) ;  /* 0xfffffffc00f08947 */ /* 0x002fea000383ffff */
[----:B------:R-:W-:Y:S05]  /*5640*/  BRA `(.L_x_130) ;  /* 0xfffffffc003c7947 */ /* 0x000fea000383ffff */
.L_x_131:
[----:B------:R-:W-:-:S00]  /*5650*/  BRA `(.L_x_131) ;  /* 0xfffffffc00fc7947 */ /* 0x000fc0000383ffff */
[----:B------:R-:W-:-:S00]  /*5660*/  NOP ;  /* 0x0000000000007918 */ /* 0x000fc00000000000 */
        /* <DEDUP_REMOVED lines=9> */
.L_x_132:


//--------------------- .nv.global.init           --------------------------
	.section	.nv.global.init,"aw",@progbits
.nv.global.init:
	.type		$str$22,@object
	.size		$str$22,($str$23 - $str$22)
$str$22:
        /*0000*/ 	.byte	0x6b, 0x5f, 0x74, 0x69, 0x6c, 0x65, 0x5f, 0x63, 0x6f, 0x75, 0x6e, 0x74, 0x20, 0x3e, 0x3d, 0x20
        /*0010*/ 	.byte	0x31, 0x00
	.type		$str$23,@object
	.size		$str$23,(__unnamed_1 - $str$23)
$str$23:
        /*0012*/ 	.byte	0x2f, 0x74, 0x6d, 0x70, 0x2f, 0x63, 0x75, 0x74, 0x6c, 0x61, 0x73, 0x73, 0x5f, 0x73, 0x77, 0x65
        /*0022*/ 	.byte	0x65, 0x70, 0x5f, 0x73, 0x72, 0x63, 0x2f, 0x69, 0x6e, 0x63, 0x6c, 0x75, 0x64, 0x65, 0x2f, 0x63
        /*0032*/ 	.byte	0x75, 0x74, 0x6c, 0x61, 0x73, 0x73, 0x2f, 0x67, 0x65, 0x6d, 0x6d, 0x2f, 0x63, 0x6f, 0x6c, 0x6c
        /*0042*/ 	.byte	0x65, 0x63, 0x74, 0x69, 0x76, 0x65, 0x2f, 0x73, 0x6d, 0x39, 0x30, 0x5f, 0x6d, 0x6d, 0x61, 0x5f
        /*0052*/ 	.byte	0x74, 0x6d, 0x61, 0x5f, 0x67, 0x6d, 0x6d, 0x61, 0x5f, 0x73, 0x73, 0x5f, 0x77, 0x61, 0x72, 0x70
        /*0062*/ 	.byte	0x73, 0x70, 0x65, 0x63, 0x69, 0x61, 0x6c, 0x69, 0x7a, 0x65, 0x64, 0x2e, 0x68, 0x70, 0x70, 0x00
	.type		__unnamed_1,@object
	.size		__unnamed_1,(.L_0 - __unnamed_1)
__unnamed_1:
        /*0072*/ 	.byte	0x76, 0x6f, 0x69, 0x64, 0x20, 0x63, 0x75, 0x74, 0x6c, 0x61, 0x73, 0x73, 0x3a, 0x3a, 0x67, 0x65
        /* <DEDUP_REMOVED lines=171> */
        /*0b32*/ 	.byte	0x3a, 0x3a, 0x69, 0x64, 0x65, 0x6e, 0x74, 0x69, 0x74, 0x79, 0x5d, 0x00
.L_0:


//--------------------- .nv.shared._ZN7cutlass13device_kernelINS_4gemm6kernel13GemmUniversalIN4cute5tupleIJiiiiEEENS1_10collective13CollectiveMmaINS1_34MainloopSm90TmaGmmaWarpSpecializedILi3ENS5_IJNS4_1CILi1EEESB_SB_EEENS1_35KernelTmaWarpSpecializedCooperativeEEENS5_IJNSA_ILi128EEENSA_ILi64EEESG_EEEaNS5_IJlSB_lEEEaSI_NS4_8TiledMMAINS4_8MMA_AtomIJNS4_4SM904GMMA26MMA_64x64x32_S32S8S8_SS_TNEEEENS4_6LayoutINS5_IJNSA_ILi2EEESB_SB_EEENS5_IJSB_NSA_ILi0EEESS_EEEEENS5_IJNS4_10UnderscoreESV_SV_EEEEENS4_13SM90_TMA_LOADENS4_14ComposedLayoutINS4_7SwizzleILi2ELi4ELi3EEENS4_18smem_ptr_flag_bitsILi8EEENSP_INS5_IJNSA_ILi8EEESG_EEENS5_IJSG_SB_EEEEEEEvNS4_8identityESY_S18_vS19_EENS_8epilogue10collective6detail29Sm90TmaWarpSpecializedAdapterINS1C_15DefaultEpilogueIaSI_SI_NS1B_6thread17LinearCombinationIaLi1EiiLNS1G_9ScaleType4KindE0ELNS_15FloatRoundStyleE2EaEENS1_15EpilogueDefaultEEEEEvvEEEEvNT_6ParamsE --------------------------
	.section	.nv.shared._ZN7cutlass13device_kernelINS_4gemm6kernel13GemmUniversalIN4cute5tupleIJiiiiEEENS1_10collective13CollectiveMmaINS1_34MainloopSm90TmaGmmaWarpSpecializedILi3ENS5_IJNS4_1CILi1EEESB_SB_EEENS1_35KernelTmaWarpSpecializedCooperativeEEENS5_IJNSA_ILi128EEENSA_ILi64EEESG_EEEaNS5_IJlSB_lEEEaSI_NS4_8TiledMMAINS4_8MMA_AtomIJNS4_4SM904GMMA26MMA_64x64x32_S32S8S8_SS_TNEEEENS4_6LayoutINS5_IJNSA_ILi2EEESB_SB_EEENS5_IJSB_NSA_ILi0EEESS_EEEEENS5_IJNS4_10UnderscoreESV_SV_EEEEENS4_13SM90_TMA_LOADENS4_14ComposedLayoutINS4_7SwizzleILi2ELi4ELi3EEENS4_18smem_ptr_flag_bitsILi8EEENSP_INS5_IJNSA_ILi8EEESG_EEENS5_IJSG_SB_EEEEEEEvNS4_8identityESY_S18_vS19_EENS_8epilogue10collective6detail29Sm90TmaWarpSpecializedAdapterINS1C_15DefaultEpilogueIaSI_SI_NS1B_6thread17LinearCombinationIaLi1EiiLNS1G_9ScaleType4KindE0ELNS_15FloatRoundStyleE2EaEENS1_15EpilogueDefaultEEEEEvvEEEEvNT_6ParamsE,"aw",@nobits
	.sectionflags	@""
	.align	16
	.zero		1024


//--------------------- .nv.shared.reserved.0     --------------------------
	.section	.nv.shared.reserved.0,"aw",@nobits
	.weak		__nv_reservedSMEM_offset_0_alias
	.size		__nv_reservedSMEM_offset_0_alias, 0, 0
	.other		__nv_reservedSMEM_offset_0_alias,@"STO_CUDA_RESERVED_SHARED STV_DEFAULT"
__nv_reservedSMEM_offset_0_alias:
	.zero		0


//--------------------- .nv.global                --------------------------
	.section	.nv.global,"aw",@nobits
.nv.global:
	.type		_ZN40_INTERNAL_d897f705_4_k_cu_1bea0cf5_280274cute1_E,@object
	.size		_ZN40_INTERNAL_d897f705_4_k_cu_1bea0cf5_280274cute1_E,(_ZN40_INTERNAL_d897f705_4_k_cu_1bea0cf5_280274cuda3std3__45__cpo6cbeginE - _ZN40_INTERNAL_d897f705_4_k_cu_1bea0cf5_280274cute1_E)
_ZN40_INTERNAL_d897f705_4_k_cu_1bea0cf5_280274cute1_E:
	.zero		1
	.type		_ZN40_INTERNAL_d897f705_4_k_cu_1bea0cf5_280274cuda3std3__45__cpo6cbeginE,@object
	.size		_ZN40_INTERNAL_d897f705_4_k_cu_1bea0cf5_280274cuda3std3__45__cpo6cbeginE,(_ZN40_INTERNAL_d897f705_4_k_cu_1bea0cf5_280274cuda3std3__48in_placeE - _ZN40_INTERNAL_d897f705_4_k_cu_1bea0cf5_280274cuda3std3__45__cpo6cbeginE)
_ZN40_INTERNAL_d897f705_4_k_cu_1bea0cf5_280274cuda3std3__45__cpo6cbeginE:
	.zero		1
	.type		_ZN40_INTERNAL_d897f705_4_k_cu_1bea0cf5_280274cuda3std3__48in_placeE,@object
	.size		_ZN40_INTERNAL_d897f705_4_k_cu_1bea0cf5_280274cuda3std3__48in_placeE,(_ZN40_INTERNAL_d897f705_4_k_cu_1bea0cf5_280274cuda3std6ranges3__45__cpo9iter_moveE - _ZN40_INTERNAL_d897f705_4_k_cu_1bea0cf5_280274cuda3std3__48in_placeE)
_ZN40_INTERNAL_d897f705_4_k_cu_1bea0cf5_280274cuda3std3__48in_placeE:
	.zero		1
	.type		_ZN40_INTERNAL_d897f705_4_k_cu_1bea0cf5_280274cuda3std6ranges3__45__cpo9iter_moveE,@object
	.size		_ZN40_INTERNAL_d897f705_4_k_cu_1bea0cf5_280274cuda3std6ranges3__45__cpo9iter_moveE,(_ZN40_INTERNAL_d897f705_4_k_cu_1bea0cf5_280274cuda3std3__45__cpo5beginE - _ZN40_INTERNAL_d897f705_4_k_cu_1bea0cf5_280274cuda3std6ranges3__45__cpo9iter_moveE)
_ZN40_INTERNAL_d897f705_4_k_cu_1bea0cf5_280274cuda3std6ranges3__45__cpo9iter_moveE:
	.zero		1
	.type		_ZN40_INTERNAL_d897f705_4_k_cu_1bea0cf5_280274cuda3std3__45__cpo5beginE,@object
	.size		_ZN40_INTERNAL_d897f705_4_k_cu_1bea0cf5_280274cuda3std3__45__cpo5beginE,(_ZN40_INTERNAL_d897f705_4_k_cu_1bea0cf5_280274cuda3std3__442_GLOBAL__N__d897f705_4_k_cu_1bea0cf5_280276ignoreE - _ZN40_INTERNAL_d897f705_4_k_cu_1bea0cf5_280274cuda3std3__45__cpo5beginE)
_ZN40_INTERNAL_d897f705_4_k_cu_1bea0cf5_280274cuda3std3__45__cpo5beginE:
	.zero		1
	.type		_ZN40_INTERNAL_d897f705_4_k_cu_1bea0cf5_280274cuda3std3__442_GLOBAL__N__d897f705_4_k_cu_1bea0cf5_280276ignoreE,@object
	.size		_ZN40_INTERNAL_d897f705_4_k_cu_1bea0cf5_280274cuda3std3__442_GLOBAL__N__d897f705_4_k_cu_1bea0cf5_280276ignoreE,(_ZN40_INTERNAL_d897f705_4_k_cu_1bea0cf5_280274cute7productE - _ZN40_INTERNAL_d897f705_4_k_cu_1bea0cf5_280274cuda3std3__442_GLOBAL__N__d897f705_4_k_cu_1bea0cf5_280276ignoreE)
_ZN40_INTERNAL_d897f705_4_k_cu_1bea0cf5_280274cuda3std3__442_GLOBAL__N__d897f705_4_k_cu_1bea0cf5_280276ignoreE:
	.zero		1
	.type		_ZN40_INTERNAL_d897f705_4_k_cu_1bea0cf5_280274cute7productE,@object
	.size		_ZN40_INTERNAL_d897f705_4_k_cu_1bea0cf5_280274cute7productE,(_ZN40_INTERNAL_d897f705_4_k_cu_1bea0cf5_280274cuda3std3__45__cpo3endE - _ZN40_INTERNAL_d897f705_4_k_cu_1bea0cf5_280274cute7productE)
_ZN40_INTERNAL_d897f705_4_k_cu_1bea0cf5_280274cute7productE:
	.zero		1
	.type		_ZN40_INTERNAL_d897f705_4_k_cu_1bea0cf5_280274cuda3std3__45__cpo3endE,@object
	.size		_ZN40_INTERNAL_d897f705_4_k_cu_1bea0cf5_280274cuda3std3__45__cpo3endE,(_ZN40_INTERNAL_d897f705_4_k_cu_1bea0cf5_280274cuda3std3__419piecewise_constructE - _ZN40_INTERNAL_d897f705_4_k_cu_1bea0cf5_280274cuda3std3__45__cpo3endE)
_ZN40_INTERNAL_d897f705_4_k_cu_1bea0cf5_280274cuda3std3__45__cpo3endE:
	.zero		1
	.type		_ZN40_INTERNAL_d897f705_4_k_cu_1bea0cf5_280274cuda3std3__419piecewise_constructE,@object
	.size		_ZN40_INTERNAL_d897f705_4_k_cu_1bea0cf5_280274cuda3std3__419piecewise_constructE,(_ZN40_INTERNAL_d897f705_4_k_cu_1bea0cf5_280274cuda3std3__45__cpo4cendE - _ZN40_INTERNAL_d897f705_4_k_cu_1bea0cf5_280274cuda3std3__419piecewise_constructE)
_ZN40_INTERNAL_d897f705_4_k_cu_1bea0cf5_280274cuda3std3__419piecewise_constructE:
	.zero		1
	.type		_ZN40_INTERNAL_d897f705_4_k_cu_1bea0cf5_280274cuda3std3__45__cpo4cendE,@object
	.size		_ZN40_INTERNAL_d897f705_4_k_cu_1bea0cf5_280274cuda3std3__45__cpo4cendE,(_ZN40_INTERNAL_d897f705_4_k_cu_1bea0cf5_280274cuda3std6ranges3__45__cpo4swapE - _ZN40_INTERNAL_d897f705_4_k_cu_1bea0cf5_280274cuda3std3__45__cpo4cendE)
_ZN40_INTERNAL_d897f705_4_k_cu_1bea0cf5_280274cuda3std3__45__cpo4cendE:
	.zero		1
	.type		_ZN40_INTERNAL_d897f705_4_k_cu_1bea0cf5_280274cuda3std6ranges3__45__cpo4swapE,@object
	.size		_ZN40_INTERNAL_d897f705_4_k_cu_1bea0cf5_280274cuda3std6ranges3__45__cpo4swapE,(.L_8 - _ZN40_INTERNAL_d897f705_4_k_cu_1bea0cf5_280274cuda3std6ranges3__45__cpo4swapE)
_ZN40_INTERNAL_d897f705_4_k_cu_1bea0cf5_280274cuda3std6ranges3__45__cpo4swapE:
	.zero		1
.L_8:


//--------------------- .nv.constant0._ZN7cutlass13device_kernelINS_4gemm6kernel13GemmUniversalIN4cute5tupleIJiiiiEEENS1_10collective13CollectiveMmaINS1_34MainloopSm90TmaGmmaWarpSpecializedILi3ENS5_IJNS4_1CILi1EEESB_SB_EEENS1_35KernelTmaWarpSpecializedCooperativeEEENS5_IJNSA_ILi128EEENSA_ILi64EEESG_EEEaNS5_IJlSB_lEEEaSI_NS4_8TiledMMAINS4_8MMA_AtomIJNS4_4SM904GMMA26MMA_64x64x32_S32S8S8_SS_TNEEEENS4_6LayoutINS5_IJNSA_ILi2EEESB_SB_EEENS5_IJSB_NSA_ILi0EEESS_EEEEENS5_IJNS4_10UnderscoreESV_SV_EEEEENS4_13SM90_TMA_LOADENS4_14ComposedLayoutINS4_7SwizzleILi2ELi4ELi3EEENS4_18smem_ptr_flag_bitsILi8EEENSP_INS5_IJNSA_ILi8EEESG_EEENS5_IJSG_SB_EEEEEEEvNS4_8identityESY_S18_vS19_EENS_8epilogue10collective6detail29Sm90TmaWarpSpecializedAdapterINS1C_15DefaultEpilogueIaSI_SI_NS1B_6thread17LinearCombinationIaLi1EiiLNS1G_9ScaleType4KindE0ELNS_15FloatRoundStyleE2EaEENS1_15EpilogueDefaultEEEEEvvEEEEvNT_6ParamsE --------------------------
	.section	.nv.constant0._ZN7cutlass13device_kernelINS_4gemm6kernel13GemmUniversalIN4cute5tupleIJiiiiEEENS1_10collective13CollectiveMmaINS1_34MainloopSm90TmaGmmaWarpSpecializedILi3ENS5_IJNS4_1CILi1EEESB_SB_EEENS1_35KernelTmaWarpSpecializedCooperativeEEENS5_IJNSA_ILi128EEENSA_ILi64EEESG_EEEaNS5_IJlSB_lEEEaSI_NS4_8TiledMMAINS4_8MMA_AtomIJNS4_4SM904GMMA26MMA_64x64x32_S32S8S8_SS_TNEEEENS4_6LayoutINS5_IJNSA_ILi2EEESB_SB_EEENS5_IJSB_NSA_ILi0EEESS_EEEEENS5_IJNS4_10UnderscoreESV_SV_EEEEENS4_13SM90_TMA_LOADENS4_14ComposedLayoutINS4_7SwizzleILi2ELi4ELi3EEENS4_18smem_ptr_flag_bitsILi8EEENSP_INS5_IJNSA_ILi8EEESG_EEENS5_IJSG_SB_EEEEEEEvNS4_8identityESY_S18_vS19_EENS_8epilogue10collective6detail29Sm90TmaWarpSpecializedAdapterINS1C_15DefaultEpilogueIaSI_SI_NS1B_6thread17LinearCombinationIaLi1EiiLNS1G_9ScaleType4KindE0ELNS_15FloatRoundStyleE2EaEENS1_15EpilogueDefaultEEEEEvvEEEEvNT_6ParamsE,"a",@progbits
	.sectionflags	@""
	.align	4
.nv.constant0._ZN7cutlass13device_kernelINS_4gemm6kernel13GemmUniversalIN4cute5tupleIJiiiiEEENS1_10collective13CollectiveMmaINS1_34MainloopSm90TmaGmmaWarpSpecializedILi3ENS5_IJNS4_1CILi1EEESB_SB_EEENS1_35KernelTmaWarpSpecializedCooperativeEEENS5_IJNSA_ILi128EEENSA_ILi64EEESG_EEEaNS5_IJlSB_lEEEaSI_NS4_8TiledMMAINS4_8MMA_AtomIJNS4_4SM904GMMA26MMA_64x64x32_S32S8S8_SS_TNEEEENS4_6LayoutINS5_IJNSA_ILi2EEESB_SB_EEENS5_IJSB_NSA_ILi0EEESS_EEEEENS5_IJNS4_10UnderscoreESV_SV_EEEEENS4_13SM90_TMA_LOADENS4_14ComposedLayoutINS4_7SwizzleILi2ELi4ELi3EEENS4_18smem_ptr_flag_bitsILi8EEENSP_INS5_IJNSA_ILi8EEESG_EEENS5_IJSG_SB_EEEEEEEvNS4_8identityESY_S18_vS19_EENS_8epilogue10collective6detail29Sm90TmaWarpSpecializedAdapterINS1C_15DefaultEpilogueIaSI_SI_NS1B_6thread17LinearCombinationIaLi1EiiLNS1G_9ScaleType4KindE0ELNS_15FloatRoundStyleE2EaEENS1_15EpilogueDefaultEEEEEvvEEEEvNT_6ParamsE:
	.zero		1664


//--------------------- SYMBOLS --------------------------

	.type		.nv.reservedSmem.offset0,@object
	.size		.nv.reservedSmem.offset0,0x4
	.type		__assertfail,@function
